def matmul_kernel(
    a_ptr,
    b_ptr,
    c_ptr,
    M,
    N,
    K,
    stride_am,
    stride_ak,
    stride_bk,
    stride_bn,
    stride_cm,
    stride_cn,
    BLOCK_M: tl.constexpr,
    BLOCK_N: tl.constexpr,
    BLOCK_K: tl.constexpr,
    GROUP_M: tl.constexpr,
):
    pid = tl.program_id(axis=0)
    num_pid_m = tl.cdiv(M, BLOCK_M)
    num_pid_n = tl.cdiv(N, BLOCK_N)
    num_pid_in_group = GROUP_M * num_pid_n
    group_id = pid // num_pid_in_group
    first_pid_m = group_id * GROUP_M
    group_size_m = min(num_pid_m - first_pid_m, GROUP_M)
    pid_m = first_pid_m + ((pid % num_pid_in_group) % group_size_m)
    pid_n = (pid % num_pid_in_group) // group_size_m

    offs_am = (pid_m * BLOCK_M + tl.arange(0, BLOCK_M)) % M
    offs_bn = (pid_n * BLOCK_N + tl.arange(0, BLOCK_N)) % N
    offs_k = tl.arange(0, BLOCK_K)
    a_ptrs = a_ptr + offs_am[:, None] * stride_am + offs_k[None, :] * stride_ak
    b_ptrs = b_ptr + offs_k[:, None] * stride_bk + offs_bn[None, :] * stride_bn

    acc = tl.zeros((BLOCK_M, BLOCK_N), dtype=tl.float32)
    for kk in range(0, tl.cdiv(K, BLOCK_K)):
        a = tl.load(a_ptrs, mask=offs_k[None, :] < K - kk * BLOCK_K, other=0.0)
        b = tl.load(b_ptrs, mask=offs_k[:, None] < K - kk * BLOCK_K, other=0.0)
        acc = tl.dot(a, b, acc)
        a_ptrs += BLOCK_K * stride_ak
        b_ptrs += BLOCK_K * stride_bk

    c = acc.to(c_ptr.dtype.element_ty)
    offs_cm = pid_m * BLOCK_M + tl.arange(0, BLOCK_M)
    offs_cn = pid_n * BLOCK_N + tl.arange(0, BLOCK_N)
    c_ptrs = c_ptr + offs_cm[:, None] * stride_cm + offs_cn[None, :] * stride_cn
    mask = (offs_cm[:, None] < M) & (offs_cn[None, :] < N)
    tl.store(c_ptrs, c, mask=mask)

# config = {"BLOCK_K": 128, "BLOCK_M": 512, "BLOCK_N": 64, "GROUP_M": 8, "arch": "sm_90", "dtype": "fp16", "num_ctas": 1, "num_stages": 3, "num_warps": 16}
# arch = sm_90


// ===== COMPILED SASS (sm_90a) =====

	.target	sm_90a

	.elftype	@"ET_EXEC"


//--------------------- .note.nv.tkinfo           --------------------------
	.section	.note.nv.tkinfo,"",@"SHT_NOTE"
	.sectionflags	@"SHF_NOTE_NV_TKINFO"
	.tkinfo
        /*0018*/ 	.word	0x00000002
        /*0030*/ 	.string	""
        /*0030*/ 	.string	"ptxas"
        /*0030*/ 	.string	"Cuda compilation tools, release 13.0, V13.0.88"
        /*0030*/ 	.string	"Build cuda_13.0.r13.0/compiler.36424714_0"
        /*0030*/ 	.string	"-v  -suppress-debug-info  -lineinfo  -arch sm_90a "



//--------------------- .note.nv.cuinfo           --------------------------
	.section	.note.nv.cuinfo,"",@"SHT_NOTE"
	.sectionflags	@"SHF_NOTE_NV_CUINFO"
        /*0018*/ 	.short	0x0002
        /*001a*/ 	.short	0x005a
        /*001c*/ 	.short	0x0082
	.zero		2


//--------------------- .nv.info                  --------------------------
	.section	.nv.info,"",@"SHT_CUDA_INFO"
	.align	4


	//----- nvinfo : EIATTR_REGCOUNT
	.align		4
        /*0000*/ 	.byte	0x04, 0x2f
        /*0002*/ 	.short	(.L_1 - .L_0)
	.align		4
.L_0:
        /*0004*/ 	.word	index@(matmul_kernel)
        /*0008*/ 	.word	0x00000080


	//----- nvinfo : EIATTR_FRAME_SIZE
	.align		4
.L_1:
        /*000c*/ 	.byte	0x04, 0x11
        /*000e*/ 	.short	(.L_3 - .L_2)
	.align		4
.L_2:
        /*0010*/ 	.word	index@(matmul_kernel)
        /*0014*/ 	.word	0x00000748


	//----- nvinfo : EIATTR_MIN_STACK_SIZE
	.align		4
.L_3:
        /*0018*/ 	.byte	0x04, 0x12
        /*001a*/ 	.short	(.L_5 - .L_4)
	.align		4
.L_4:
        /*001c*/ 	.word	index@(matmul_kernel)
        /*0020*/ 	.word	0x00000748
.L_5:


//--------------------- .nv.compat                --------------------------
	.section	.nv.compat,"",@"SHT_CUDA_COMPAT_INFO"
	.align	4
        /*0000*/ 	.byte	0x02, 0x09, 0x01, 0x00, 0x02, 0x02, 0x04, 0x00, 0x02, 0x05, 0x05, 0x00, 0x03, 0x07, 0x01, 0x01
        /*0010*/ 	.byte	0x02, 0x03, 0x00, 0x00, 0x02, 0x06, 0x01, 0x00, 0x04, 0x0b, 0x08, 0x00, 0x00, 0x00, 0x00, 0x00
        /*0020*/ 	.byte	0x00, 0x00, 0x00, 0x00


//--------------------- .nv.info.matmul_kernel    --------------------------
	.section	.nv.info.matmul_kernel,"",@"SHT_CUDA_INFO"
	.sectionflags	@""
	.align	4


	//----- nvinfo : EIATTR_CUDA_API_VERSION
	.align		4
        /*0000*/ 	.byte	0x04, 0x37
        /*0002*/ 	.short	(.L_7 - .L_6)
.L_6:
        /*0004*/ 	.word	0x00000082


	//----- nvinfo : EIATTR_KPARAM_INFO
	.align		4
.L_7:
        /*0008*/ 	.byte	0x04, 0x17
        /*000a*/ 	.short	(.L_9 - .L_8)
.L_8:
        /*000c*/ 	.word	0x00000000
        /*0010*/ 	.short	0x000d
        /*0012*/ 	.short	0x0048
        /*0014*/ 	.byte	0x00, 0xf4, 0x21, 0x00


	//----- nvinfo : EIATTR_KPARAM_INFO
	.align		4
.L_9:
        /*0018*/ 	.byte	0x04, 0x17
        /*001a*/ 	.short	(.L_11 - .L_10)
.L_10:
        /*001c*/ 	.word	0x00000000
        /*0020*/ 	.short	0x000c
        /*0022*/ 	.short	0x0040
        /*0024*/ 	.byte	0x00, 0xf4, 0x21, 0x00


	//----- nvinfo : EIATTR_KPARAM_INFO
	.align		4
.L_11:
        /*0028*/ 	.byte	0x04, 0x17
        /*002a*/ 	.short	(.L_13 - .L_12)
.L_12:
        /*002c*/ 	.word	0x00000000
        /*0030*/ 	.short	0x000b
        /*0032*/ 	.short	0x0038
        /*0034*/ 	.byte	0x00, 0xf0, 0x11, 0x00


	//----- nvinfo : EIATTR_KPARAM_INFO
	.align		4
.L_13:
        /*0038*/ 	.byte	0x04, 0x17
        /*003a*/ 	.short	(.L_15 - .L_14)
.L_14:
        /*003c*/ 	.word	0x00000000
        /*0040*/ 	.short	0x000a
        /*0042*/ 	.short	0x0034
        /*0044*/ 	.byte	0x00, 0xf0, 0x11, 0x00


	//----- nvinfo : EIATTR_KPARAM_INFO
	.align		4
.L_15:
        /*0048*/ 	.byte	0x04, 0x17
        /*004a*/ 	.short	(.L_17 - .L_16)
.L_16:
        /*004c*/ 	.word	0x00000000
        /*0050*/ 	.short	0x0009
        /*0052*/ 	.short	0x0030
        /*0054*/ 	.byte	0x00, 0xf0, 0x11, 0x00


	//----- nvinfo : EIATTR_KPARAM_INFO
	.align		4
.L_17:
        /*0058*/ 	.byte	0x04, 0x17
        /*005a*/ 	.short	(.L_19 - .L_18)
.L_18:
        /*005c*/ 	.word	0x00000000
        /*0060*/ 	.short	0x0008
        /*0062*/ 	.short	0x002c
        /*0064*/ 	.byte	0x00, 0xf0, 0x11, 0x00


	//----- nvinfo : EIATTR_KPARAM_INFO
	.align		4
.L_19:
        /*0068*/ 	.byte	0x04, 0x17
        /*006a*/ 	.short	(.L_21 - .L_20)
.L_20:
        /*006c*/ 	.word	0x00000000
        /*0070*/ 	.short	0x0007
        /*0072*/ 	.short	0x0028
        /*0074*/ 	.byte	0x00, 0xf0, 0x11, 0x00


	//----- nvinfo : EIATTR_KPARAM_INFO
	.align		4
.L_21:
        /*0078*/ 	.byte	0x04, 0x17
        /*007a*/ 	.short	(.L_23 - .L_22)
.L_22:
        /*007c*/ 	.word	0x00000000
        /*0080*/ 	.short	0x0006
        /*0082*/ 	.short	0x0024
        /*0084*/ 	.byte	0x00, 0xf0, 0x11, 0x00


	//----- nvinfo : EIATTR_KPARAM_INFO
	.align		4
.L_23:
        /*0088*/ 	.byte	0x04, 0x17
        /*008a*/ 	.short	(.L_25 - .L_24)
.L_24:
        /*008c*/ 	.word	0x00000000
        /*0090*/ 	.short	0x0005
        /*0092*/ 	.short	0x0020
        /*0094*/ 	.byte	0x00, 0xf0, 0x11, 0x00


	//----- nvinfo : EIATTR_KPARAM_INFO
	.align		4
.L_25:
        /*0098*/ 	.byte	0x04, 0x17
        /*009a*/ 	.short	(.L_27 - .L_26)
.L_26:
        /*009c*/ 	.word	0x00000000
        /*00a0*/ 	.short	0x0004
        /*00a2*/ 	.short	0x001c
        /*00a4*/ 	.byte	0x00, 0xf0, 0x11, 0x00


	//----- nvinfo : EIATTR_KPARAM_INFO
	.align		4
.L_27:
        /*00a8*/ 	.byte	0x04, 0x17
        /*00aa*/ 	.short	(.L_29 - .L_28)
.L_28:
        /*00ac*/ 	.word	0x00000000
        /*00b0*/ 	.short	0x0003
        /*00b2*/ 	.short	0x0018
        /*00b4*/ 	.byte	0x00, 0xf0, 0x11, 0x00


	//----- nvinfo : EIATTR_KPARAM_INFO
	.align		4
.L_29:
        /*00b8*/ 	.byte	0x04, 0x17
        /*00ba*/ 	.short	(.L_31 - .L_30)
.L_30:
        /*00bc*/ 	.word	0x00000000
        /*00c0*/ 	.short	0x0002
        /*00c2*/ 	.short	0x0010
        /*00c4*/ 	.byte	0x00, 0xf4, 0x21, 0x00


	//----- nvinfo : EIATTR_KPARAM_INFO
	.align		4
.L_31:
        /*00c8*/ 	.byte	0x04, 0x17
        /*00ca*/ 	.short	(.L_33 - .L_32)
.L_32:
        /*00cc*/ 	.word	0x00000000
        /*00d0*/ 	.short	0x0001
        /*00d2*/ 	.short	0x0008
        /*00d4*/ 	.byte	0x00, 0xf4, 0x21, 0x00


	//----- nvinfo : EIATTR_KPARAM_INFO
	.align		4
.L_33:
        /*00d8*/ 	.byte	0x04, 0x17
        /*00da*/ 	.short	(.L_35 - .L_34)
.L_34:
        /*00dc*/ 	.word	0x00000000
        /*00e0*/ 	.short	0x0000
        /*00e2*/ 	.short	0x0000
        /*00e4*/ 	.byte	0x00, 0xf4, 0x21, 0x00


	//----- nvinfo : EIATTR_SPARSE_MMA_MASK
	.align		4
.L_35:
        /*00e8*/ 	.byte	0x03, 0x50
        /*00ea*/ 	.short	0x0000


	//----- nvinfo : EIATTR_MAXREG_COUNT
	.align		4
        /*00ec*/ 	.byte	0x03, 0x1b
        /*00ee*/ 	.short	0x0080


	//----- nvinfo : EIATTR_NUM_BARRIERS
	.align		4
        /*00f0*/ 	.byte	0x02, 0x4c
        /*00f2*/ 	.byte	0x01
	.zero		1


	//----- nvinfo : EIATTR_ANNOTATIONS
	.align		4
        /*00f4*/ 	.byte	0x04, 0x55
        /*00f6*/ 	.short	(.L_37 - .L_36)


	//   ....[0]....
.L_36:
        /*00f8*/ 	.word	0x00000001
        /*00fc*/ 	.byte	0x20, 0x05, 0x00, 0x00, 0x01, 0x00, 0x00, 0x00, 0x90, 0x05, 0x00, 0x00, 0x01, 0x00, 0x00, 0x00
        /* <DEDUP_REMOVED lines=738> */
        /*2f2c*/ 	.byte	0x00, 0xe7, 0x00, 0x00, 0x01, 0x00, 0x00, 0x00, 0x50, 0xe7, 0x00, 0x00


	//----- nvinfo : EIATTR_MERCURY_ISA_VERSION
	.align		4
.L_37:
        /*2f38*/ 	.byte	0x03, 0x5f
        /*2f3a*/ 	.short	0x0101


	//----- nvinfo : EIATTR_EXIT_INSTR_OFFSETS
	.align		4
        /*2f3c*/ 	.byte	0x04, 0x1c
        /*2f3e*/ 	.short	(.L_39 - .L_38)


	//   ....[0]....
.L_38:
        /*2f40*/ 	.word	0x00010410


	//   ....[1]....
        /*2f44*/ 	.word	0x00010440


	//----- nvinfo : EIATTR_REQNTID
	.align		4
.L_39:
        /*2f48*/ 	.byte	0x04, 0x10
        /*2f4a*/ 	.short	(.L_41 - .L_40)
.L_40:
        /*2f4c*/ 	.word	0x00000200
        /*2f50*/ 	.word	0x00000001
        /*2f54*/ 	.word	0x00000001


	//----- nvinfo : EIATTR_CBANK_PARAM_SIZE
	.align		4
.L_41:
        /*2f58*/ 	.byte	0x03, 0x19
        /*2f5a*/ 	.short	0x0050


	//----- nvinfo : EIATTR_PARAM_CBANK
	.align		4
        /*2f5c*/ 	.byte	0x04, 0x0a
        /*2f5e*/ 	.short	(.L_43 - .L_42)
	.align		4
.L_42:
        /*2f60*/ 	.word	index@(.nv.constant0.matmul_kernel)
        /*2f64*/ 	.short	0x0210
        /*2f66*/ 	.short	0x0050


	//----- nvinfo : EIATTR_SW_WAR
	.align		4
.L_43:
        /*2f68*/ 	.byte	0x04, 0x36
        /*2f6a*/ 	.short	(.L_45 - .L_44)
.L_44:
        /*2f6c*/ 	.word	0x00000008
.L_45:


//--------------------- .nv.callgraph             --------------------------
	.section	.nv.callgraph,"",@"SHT_CUDA_CALLGRAPH"
	.align	4
	.sectionentsize	8
	.align		4
        /*0000*/ 	.word	0x00000000
	.align		4
        /*0004*/ 	.word	0xffffffff
	.align		4
        /*0008*/ 	.word	0x00000000
	.align		4
        /*000c*/ 	.word	0xfffffffe
	.align		4
        /*0010*/ 	.word	0x00000000
	.align		4
        /*0014*/ 	.word	0xfffffffd
	.align		4
        /*0018*/ 	.word	0x00000000
	.align		4
        /*001c*/ 	.word	0xfffffffc


//--------------------- .text.matmul_kernel       --------------------------
	.section	.text.matmul_kernel,"ax",@progbits
	.align	128
        .global         matmul_kernel
        .type           matmul_kernel,@function
        .size           matmul_kernel,(.L_x_4 - matmul_kernel)
        .other          matmul_kernel,@"STO_CUDA_ENTRY STV_DEFAULT"
matmul_kernel:
.text.matmul_kernel:
[----:B------:R-:W0:Y:S08]  /*0000*/  LDC R1, c[0x0][0x28] ;  /* 0x00000a00ff017b82 */ /* 0x000e300000000800 */
[----:B------:R-:W1:Y:S01]  /*0010*/  LDC.64 R10, c[0x0][0x228] ;  /* 0x00008a00ff0a7b82 */ /* 0x000e620000000a00 */
[----:B------:R-:W2:Y:S01]  /*0020*/  S2R R5, SR_CTAID.X ;  /* 0x0000000000057919 */ /* 0x000ea20000002500 */
[----:B0-----:R-:W-:Y:S01]  /*0030*/  VIADD R1, R1, 0xfffff8b8 ;  /* 0xfffff8b801017836 */ /* 0x001fe20000000000 */
[----:B------:R-:W-:Y:S01]  /*0040*/  UMOV UR12, 0x400 ;  /* 0x00000400000c7882 */ /* 0x000fe20000000000 */
[----:B------:R-:W-:Y:S01]  /*0050*/  ULDC.64 UR14, c[0x0][0x208] ;  /* 0x00008200000e7ab9 */ /* 0x000fe20000000a00 */
[----:B------:R-:W0:Y:S03]  /*0060*/  S2R R88, SR_TID.X ;  /* 0x0000000000587919 */ /* 0x000e260000002100 */
[----:B------:R-:W3:Y:S08]  /*0070*/  LDC R96, c[0x0][0x230] ;  /* 0x00008c00ff607b82 */ /* 0x000ef00000000800 */
[----:B------:R-:W4:Y:S01]  /*0080*/  S2UR UR4, SR_CgaCtaId ;  /* 0x00000000000479c3 */ /* 0x000f220000008800 */
[----:B-1----:R-:W-:-:S05]  /*0090*/  VIADD R0, R11, 0x3f ;  /* 0x0000003f0b007836 */ /* 0x002fca0000000000 */
[----:B------:R-:W-:Y:S01]  /*00a0*/  SHF.R.S32.HI R3, RZ, 0x1f, R0 ;  /* 0x0000001fff037819 */ /* 0x000fe20000011400 */
[----:B---3--:R-:W-:-:S03]  /*00b0*/  VIADD R96, R96, 0x7f ;  /* 0x0000007f60607836 */ /* 0x008fc60000000000 */
[----:B------:R-:W-:Y:S02]  /*00c0*/  LEA.HI R3, R3, R0, RZ, 0x6 ;  /* 0x0000000003037211 */ /* 0x000fe400078f30ff */
[----:B--2---:R-:W-:Y:S02]  /*00d0*/  IABS R8, R5 ;  /* 0x0000000500087213 */ /* 0x004fe40000000000 */
[----:B------:R-:W-:Y:S01]  /*00e0*/  SHF.R.S32.HI R3, RZ, 0x6, R3 ;  /* 0x00000006ff037819 */ /* 0x000fe20000011403 */
[----:B----4-:R-:W-:-:S04]  /*00f0*/  ULEA UR12, UR4, UR12, 0x18 ;  /* 0x0000000c040c7291 */ /* 0x010fc8000f8ec03f */
[----:B------:R-:W-:-:S05]  /*0100*/  IMAD.SHL.U32 R4, R3, 0x8, RZ ;  /* 0x0000000803047824 */ /* 0x000fca00078e00ff */
[-C--:B------:R-:W-:Y:S02]  /*0110*/  IABS R7, R4.reuse ;  /* 0x0000000400077213 */ /* 0x080fe40000000000 */
[----:B------:R-:W-:Y:S02]  /*0120*/  IABS R12, R4 ;  /* 0x00000004000c7213 */ /* 0x000fe40000000000 */
[----:B------:R-:W1:Y:S08]  /*0130*/  I2F.RP R0, R7 ;  /* 0x0000000700007306 */ /* 0x000e700000209400 */
[----:B-1----:R-:W1:Y:S02]  /*0140*/  MUFU.RCP R0, R0 ;  /* 0x0000000000007308 */ /* 0x002e640000001000 */
[----:B-1----:R-:W-:-:S02]  /*0150*/  VIADD R2, R0, 0xffffffe ;  /* 0x0ffffffe00027836 */ /* 0x002fc40000000000 */
[----:B------:R-:W-:-:S04]  /*0160*/  IMAD.MOV R0, RZ, RZ, -R12 ;  /* 0x000000ffff007224 */ /* 0x000fc800078e0a0c */
[----:B------:R1:W2:Y:S02]  /*0170*/  F2I.FTZ.U32.TRUNC.NTZ R3, R2 ;  /* 0x0000000200037305 */ /* 0x0002a4000021f000 */
[----:B-1----:R-:W-:Y:S02]  /*0180*/  IMAD.MOV.U32 R2, RZ, RZ, RZ ;  /* 0x000000ffff027224 */ /* 0x002fe400078e00ff */
[----:B--2---:R-:W-:-:S04]  /*0190*/  IMAD.MOV R6, RZ, RZ, -R3 ;  /* 0x000000ffff067224 */ /* 0x004fc800078e0a03 */
[----:B------:R-:W-:Y:S02]  /*01a0*/  IMAD R9, R6, R7, RZ ;  /* 0x0000000706097224 */ /* 0x000fe400078e02ff */
[----:B------:R-:W-:Y:S02]  /*01b0*/  IMAD.MOV.U32 R6, RZ, RZ, R8 ;  /* 0x000000ffff067224 */ /* 0x000fe400078e0008 */
[----:B------:R-:W-:-:S06]  /*01c0*/  IMAD.HI.U32 R3, R3, R9, R2 ;  /* 0x0000000903037227 */ /* 0x000fcc00078e0002 */
[----:B------:R-:W-:-:S04]  /*01d0*/  IMAD.HI.U32 R3, R3, R6, RZ ;  /* 0x0000000603037227 */ /* 0x000fc800078e00ff */
[----:B------:R-:W-:-:S05]  /*01e0*/  IMAD R0, R3, R0, R6 ;  /* 0x0000000003007224 */ /* 0x000fca00078e0206 */
[----:B------:R-:W-:-:S13]  /*01f0*/  ISETP.GT.U32.AND P1, PT, R7, R0, PT ;  /* 0x000000000700720c */ /* 0x000fda0003f24070 */
[----:B------:R-:W-:Y:S02]  /*0200*/  @!P1 IMAD.IADD R0, R0, 0x1, -R7 ;  /* 0x0000000100009824 */ /* 0x000fe400078e0a07 */
[----:B------:R-:W-:Y:S01]  /*0210*/  @!P1 VIADD R3, R3, 0x1 ;  /* 0x0000000103039836 */ /* 0x000fe20000000000 */
[----:B------:R-:W-:Y:S02]  /*0220*/  ISETP.NE.AND P1, PT, R4, RZ, PT ;  /* 0x000000ff0400720c */ /* 0x000fe40003f25270 */
[----:B------:R-:W-:Y:S02]  /*0230*/  ISETP.GE.U32.AND P0, PT, R0, R7, PT ;  /* 0x000000070000720c */ /* 0x000fe40003f06070 */
[----:B------:R-:W-:-:S04]  /*0240*/  LOP3.LUT R0, R5, R4, RZ, 0x3c, !PT ;  /* 0x0000000405007212 */ /* 0x000fc800078e3cff */
[----:B------:R-:W-:Y:S01]  /*0250*/  ISETP.GE.AND P2, PT, R0, RZ, PT ;  /* 0x000000ff0000720c */ /* 0x000fe20003f46270 */
[----:B------:R-:W-:-:S06]  /*0260*/  VIADD R0, R10, 0x1ff ;  /* 0x000001ff0a007836 */ /* 0x000fcc0000000000 */
[----:B------:R-:W-:-:S04]  /*0270*/  @P0 VIADD R3, R3, 0x1 ;  /* 0x0000000103030836 */ /* 0x000fc80000000000 */
[----:B------:R-:W-:Y:S01]  /*0280*/  IMAD.MOV.U32 R2, RZ, RZ, R3 ;  /* 0x000000ffff027224 */ /* 0x000fe200078e0003 */
[----:B------:R-:W-:-:S03]  /*0290*/  SHF.R.S32.HI R3, RZ, 0x1f, R0 ;  /* 0x0000001fff037819 */ /* 0x000fc60000011400 */
[----:B------:R-:W-:Y:S01]  /*02a0*/  @!P2 IMAD.MOV R2, RZ, RZ, -R2 ;  /* 0x000000ffff02a224 */ /* 0x000fe200078e0a02 */
[----:B------:R-:W-:Y:S02]  /*02b0*/  @!P1 LOP3.LUT R2, RZ, R4, RZ, 0x33, !PT ;  /* 0x00000004ff029212 */ /* 0x000fe400078e33ff */
[----:B------:R-:W-:-:S03]  /*02c0*/  LEA.HI R3, R3, R0, RZ, 0x9 ;  /* 0x0000000003037211 */ /* 0x000fc600078f48ff */
[----:B------:R-:W-:Y:S02]  /*02d0*/  IMAD.SHL.U32 R6, R2, 0x8, RZ ;  /* 0x0000000802067824 */ /* 0x000fe400078e00ff */
[----:B------:R-:W-:-:S03]  /*02e0*/  IMAD.MOV R2, RZ, RZ, -R2 ;  /* 0x000000ffff027224 */ /* 0x000fc600078e0a02 */
[----:B------:R-:W-:Y:S01]  /*02f0*/  LEA.HI.SX32 R3, R3, -R6, 0x17 ;  /* 0x8000000603037211 */ /* 0x000fe200078fbaff */
[----:B------:R-:W-:-:S03]  /*0300*/  IMAD R4, R4, R2, R5 ;  /* 0x0000000204047224 */ /* 0x000fc600078e0205 */
[----:B------:R-:W-:Y:S02]  /*0310*/  VIMNMX R13, R3, 0x8, PT ;  /* 0x00000008030d7848 */ /* 0x000fe40003fe0100 */
[----:B------:R-:W-:Y:S02]  /*0320*/  IABS R9, R4 ;  /* 0x0000000400097213 */ /* 0x000fe40000000000 */
[----:B------:R-:W-:-:S04]  /*0330*/  IABS R7, R13 ;  /* 0x0000000d00077213 */ /* 0x000fc80000000000 */
[----:B------:R-:W1:Y:S08]  /*0340*/  I2F.RP R0, R7 ;  /* 0x0000000700007306 */ /* 0x000e700000209400 */
[----:B-1----:R-:W1:Y:S02]  /*0350*/  MUFU.RCP R0, R0 ;  /* 0x0000000000007308 */ /* 0x002e640000001000 */
[----:B-1----:R-:W-:-:S06]  /*0360*/  VIADD R3, R0, 0xffffffe ;  /* 0x0ffffffe00037836 */ /* 0x002fcc0000000000 */
[----:B------:R-:W1:Y:S02]  /*0370*/  F2I.FTZ.U32.TRUNC.NTZ R3, R3 ;  /* 0x0000000300037305 */ /* 0x000e64000021f000 */
[----:B-1----:R-:W-:-:S04]  /*0380*/  IMAD.MOV R8, RZ, RZ, -R3 ;  /* 0x000000ffff087224 */ /* 0x002fc800078e0a03 */
[----:B------:R-:W-:Y:S01]  /*0390*/  IMAD.MOV.U32 R2, RZ, RZ, R8 ;  /* 0x000000ffff027224 */ /* 0x000fe200078e0008 */
[----:B------:R-:W-:-:S03]  /*03a0*/  IABS R8, R13 ;  /* 0x0000000d00087213 */ /* 0x000fc60000000000 */
[----:B------:R-:W-:Y:S02]  /*03b0*/  IMAD R5, R2, R7, RZ ;  /* 0x0000000702057224 */ /* 0x000fe400078e02ff */
[----:B------:R-:W-:Y:S02]  /*03c0*/  IMAD.MOV.U32 R2, RZ, RZ, RZ ;  /* 0x000000ffff027224 */ /* 0x000fe400078e00ff */
[----:B------:R-:W-:Y:S02]  /*03d0*/  IMAD.MOV R0, RZ, RZ, -R8 ;  /* 0x000000ffff007224 */ /* 0x000fe400078e0a08 */
[----:B------:R-:W-:Y:S01]  /*03e0*/  IMAD.HI.U32 R2, R3, R5, R2 ;  /* 0x0000000503027227 */ /* 0x000fe200078e0002 */
[----:B0-----:R-:W-:-:S05]  /*03f0*/  LOP3.LUT R3, R88, 0x1ff, RZ, 0xc0, !PT ;  /* 0x000001ff58037812 */ /* 0x001fca00078ec0ff */
        /* <DEDUP_REMOVED lines=8> */
[----:B------:R-:W-:-:S07]  /*0480*/  ISETP.GE.AND P2, PT, R0, RZ, PT ;  /* 0x000000ff0000720c */ /* 0x000fce0003f46270 */
[----:B------:R-:W-:Y:S01]  /*0490*/  @P0 VIADD R2, R2, 0x1 ;  /* 0x0000000102020836 */ /* 0x000fe20000000000 */
[----:B------:R-:W-:-:S05]  /*04a0*/  ISETP.GT.AND P0, PT, R96, 0x7f, PT ;  /* 0x0000007f6000780c */ /* 0x000fca0003f04270 */
[----:B------:R-:W-:Y:S01]  /*04b0*/  @!P2 IMAD.MOV R2, RZ, RZ, -R2 ;  /* 0x000000ffff02a224 */ /* 0x000fe200078e0a02 */
[----:B------:R-:W-:-:S05]  /*04c0*/  @!P1 LOP3.LUT R2, RZ, R13, RZ, 0x33, !PT ;  /* 0x0000000dff029212 */ /* 0x000fca00078e33ff */
[----:B------:R-:W-:-:S04]  /*04d0*/  IMAD.MOV R0, RZ, RZ, -R2 ;  /* 0x000000ffff007224 */ /* 0x000fc800078e0a02 */
[----:B------:R-:W-:-:S04]  /*04e0*/  IMAD R0, R13, R0, R4 ;  /* 0x000000000d007224 */ /* 0x000fc800078e0204 */
[----:B------:R-:W-:-:S04]  /*04f0*/  IMAD.IADD R0, R6, 0x1, R0 ;  /* 0x0000000106007824 */ /* 0x000fc800078e0200 */
[----:B------:R-:W-:Y:S02]  /*0500*/  IMAD R14, R0, 0x200, R3 ;  /* 0x00000200000e7824 */ /* 0x000fe400078e0203 */
[----:B------:R-:W-:-:S03]  /*0510*/  IMAD.SHL.U32 R0, R2, 0x40, RZ ;  /* 0x0000004002007824 */ /* 0x000fc600078e00ff */
[----:B------:R0:W-:Y:S01]  /*0520*/  STL [R1+0x5a0], R14 ;  /* 0x0005a00e01007387 */ /* 0x0001e20000100800 */
[----:B------:R-:W-:Y:S05]  /*0530*/  @P0 BRA `(.L_x_0) ;  /* 0x00000000004c0947 */ /* 0x000fea0003800000 */
[----:B------:R-:W-:Y:S01]  /*0540*/  IMAD.SHL.U32 R2, R88, 0x100, RZ ;  /* 0x0000010058027824 */ /* 0x000fe200078e00ff */
[----:B------:R-:W-:Y:S02]  /*0550*/  CS2R R24, SRZ ;  /* 0x0000000000187805 */ /* 0x000fe4000001ff00 */
[----:B------:R-:W-:Y:S02]  /*0560*/  CS2R R26, SRZ ;  /* 0x00000000001a7805 */ /* 0x000fe4000001ff00 */
[----:B------:R-:W-:Y:S02]  /*0570*/  CS2R R28, SRZ ;  /* 0x00000000001c7805 */ /* 0x000fe4000001ff00 */
[----:B------:R-:W-:Y:S01]  /*0580*/  CS2R R30, SRZ ;  /* 0x00000000001e7805 */ /* 0x000fe2000001ff00 */
[----:B------:R1:W-:Y:S01]  /*0590*/  STL [R1+0x5a4], R2 ;  /* 0x0005a40201007387 */ /* 0x0003e20000100800 */
[----:B------:R-:W-:Y:S02]  /*05a0*/  CS2R R16, SRZ ;  /* 0x0000000000107805 */ /* 0x000fe4000001ff00 */
[----:B------:R-:W-:-:S02]  /*05b0*/  CS2R R18, SRZ ;  /* 0x0000000000127805 */ /* 0x000fc4000001ff00 */
[----:B------:R-:W-:Y:S02]  /*05c0*/  CS2R R36, SRZ ;  /* 0x0000000000247805 */ /* 0x000fe4000001ff00 */
[----:B------:R-:W-:Y:S02]  /*05d0*/  CS2R R38, SRZ ;  /* 0x0000000000267805 */ /* 0x000fe4000001ff00 */
[----:B------:R-:W-:Y:S02]  /*05e0*/  CS2R R40, SRZ ;  /* 0x0000000000287805 */ /* 0x000fe4000001ff00 */
[----:B------:R-:W-:Y:S02]  /*05f0*/  CS2R R42, SRZ ;  /* 0x00000000002a7805 */ /* 0x000fe4000001ff00 */
[----:B------:R-:W-:Y:S02]  /*0600*/  CS2R R44, SRZ ;  /* 0x00000000002c7805 */ /* 0x000fe4000001ff00 */
[----:B------:R-:W-:-:S02]  /*0610*/  CS2R R46, SRZ ;  /* 0x00000000002e7805 */ /* 0x000fc4000001ff00 */
[----:B------:R-:W-:Y:S02]  /*0620*/  CS2R R48, SRZ ;  /* 0x0000000000307805 */ /* 0x000fe4000001ff00 */
[----:B------:R-:W-:Y:S02]  /*0630*/  CS2R R50, SRZ ;  /* 0x0000000000327805 */ /* 0x000fe4000001ff00 */
[----:B------:R-:W-:Y:S02]  /*0640*/  CS2R R52, SRZ ;  /* 0x0000000000347805 */ /* 0x000fe4000001ff00 */
[----:B------:R-:W-:Y:S01]  /*0650*/  CS2R R54, SRZ ;  /* 0x0000000000367805 */ /* 0x000fe2000001ff00 */
[----:B-1----:R-:W-:Y:S06]  /*0660*/  BRA `(.L_x_1) ;  /* 0x000000e000247947 */ /* 0x002fec0003800000 */
.L_x_0:
[----:B------:R-:W-:Y:S01]  /*0670*/  IABS R13, R10 ;  /* 0x0000000a000d7213 */ /* 0x000fe20000000000 */
[----:B------:R-:W-:Y:S01]  /*0680*/  ULDC UR13, c[0x0][0x23c] ;  /* 0x00008f00000d7ab9 */ /* 0x000fe20000000800 */
[----:B------:R-:W-:Y:S01]  /*0690*/  IABS R3, R11 ;  /* 0x0000000b00037213 */ /* 0x000fe20000000000 */
[----:B------:R-:W-:Y:S01]  /*06a0*/  ULDC.64 UR4, c[0x0][0x218] ;  /* 0x0000860000047ab9 */ /* 0x000fe20000000a00 */
[----:B------:R-:W1:Y:S01]  /*06b0*/  I2F.RP R2, R13 ;  /* 0x0000000d00027306 */ /* 0x000e620000209400 */
[----:B------:R-:W-:Y:S01]  /*06c0*/  ISETP.GE.AND P1, PT, R14, RZ, PT ;  /* 0x000000ff0e00720c */ /* 0x000fe20003f26270 */
[----:B------:R-:W-:Y:S01]  /*06d0*/  ULDC.64 UR6, c[0x0][0x210] ;  /* 0x0000840000067ab9 */ /* 0x000fe20000000a00 */
[----:B------:R-:W-:Y:S02]  /*06e0*/  ISETP.NE.AND P2, PT, R10, RZ, PT ;  /* 0x000000ff0a00720c */ /* 0x000fe40003f45270 */
[----:B------:R-:W-:Y:S02]  /*06f0*/  CS2R R56, SRZ ;  /* 0x0000000000387805 */ /* 0x000fe4000001ff00 */
[----:B------:R-:W-:-:S02]  /*0700*/  LOP3.LUT R89, R88, 0x7f, RZ, 0xc0, !PT ;  /* 0x0000007f58597812 */ /* 0x000fc400078ec0ff */
[----:B------:R-:W-:Y:S02]  /*0710*/  CS2R R58, SRZ ;  /* 0x00000000003a7805 */ /* 0x000fe4000001ff00 */
[----:B------:R-:W-:Y:S01]  /*0720*/  CS2R R60, SRZ ;  /* 0x00000000003c7805 */ /* 0x000fe2000001ff00 */
[----:B------:R-:W2:Y:S01]  /*0730*/  I2F.RP R8, R3 ;  /* 0x0000000300087306 */ /* 0x000ea20000209400 */
[----:B------:R-:W-:Y:S02]  /*0740*/  CS2R R62, SRZ ;  /* 0x00000000003e7805 */ /* 0x000fe4000001ff00 */
[----:B------:R-:W-:Y:S02]  /*0750*/  CS2R R64, SRZ ;  /* 0x0000000000407805 */ /* 0x000fe4000001ff00 */
[----:B------:R-:W-:Y:S02]  /*0760*/  CS2R R66, SRZ ;  /* 0x0000000000427805 */ /* 0x000fe4000001ff00 */
[----:B------:R-:W-:-:S02]  /*0770*/  CS2R R68, SRZ ;  /* 0x0000000000447805 */ /* 0x000fc4000001ff00 */
[----:B------:R-:W-:Y:S02]  /*0780*/  CS2R R70, SRZ ;  /* 0x0000000000467805 */ /* 0x000fe4000001ff00 */
[----:B------:R-:W-:Y:S02]  /*0790*/  CS2R R72, SRZ ;  /* 0x0000000000487805 */ /* 0x000fe4000001ff00 */
[----:B------:R-:W-:Y:S01]  /*07a0*/  CS2R R74, SRZ ;  /* 0x00000000004a7805 */ /* 0x000fe2000001ff00 */
[----:B-1----:R-:W1:Y:S01]  /*07b0*/  MUFU.RCP R2, R2 ;  /* 0x0000000200027308 */ /* 0x002e620000001000 */
[----:B------:R-:W-:Y:S02]  /*07c0*/  CS2R R76, SRZ ;  /* 0x00000000004c7805 */ /* 0x000fe4000001ff00 */
[----:B------:R-:W-:Y:S02]  /*07d0*/  CS2R R78, SRZ ;  /* 0x00000000004e7805 */ /* 0x000fe4000001ff00 */
[----:B------:R-:W-:-:S02]  /*07e0*/  CS2R R80, SRZ ;  /* 0x0000000000507805 */ /* 0x000fc4000001ff00 */
[----:B------:R-:W-:Y:S02]  /*07f0*/  CS2R R82, SRZ ;  /* 0x0000000000527805 */ /* 0x000fe4000001ff00 */
[----:B------:R-:W-:Y:S02]  /*0800*/  CS2R R84, SRZ ;  /* 0x0000000000547805 */ /* 0x000fe4000001ff00 */
[----:B------:R-:W-:Y:S02]  /*0810*/  CS2R R86, SRZ ;  /* 0x0000000000567805 */ /* 0x000fe4000001ff00 */
[----:B------:R-:W-:Y:S01]  /*0820*/  CS2R R36, SRZ ;  /* 0x0000000000247805 */ /* 0x000fe2000001ff00 */
[----:B--2---:R-:W2:Y:S01]  /*0830*/  MUFU.RCP R8, R8 ;  /* 0x0000000800087308 */ /* 0x004ea20000001000 */
[----:B------:R-:W-:Y:S01]  /*0840*/  CS2R R38, SRZ ;  /* 0x0000000000267805 */ /* 0x000fe2000001ff00 */
[----:B------:R-:W-:Y:S01]  /*0850*/  UMOV UR11, 0x40000040 ;  /* 0x40000040000b7882 */ /* 0x000fe20000000000 */
[----:B-1----:R-:W-:Y:S01]  /*0860*/  VIADD R4, R2, 0xffffffe ;  /* 0x0ffffffe02047836 */ /* 0x002fe20000000000 */
[----:B------:R-:W-:-:S04]  /*0870*/  IABS R2, R14 ;  /* 0x0000000e00027213 */ /* 0x000fc80000000000 */
[----:B------:R1:W3:Y:S01]  /*0880*/  F2I.FTZ.U32.TRUNC.NTZ R5, R4 ;  /* 0x0000000400057305 */ /* 0x0002e2000021f000 */
[----:B--2---:R-:W-:-:S07]  /*0890*/  VIADD R6, R8, 0xffffffe ;  /* 0x0ffffffe08067836 */ /* 0x004fce0000000000 */
[----:B------:R2:W4:Y:S01]  /*08a0*/  F2I.FTZ.U32.TRUNC.NTZ R7, R6 ;  /* 0x0000000600077305 */ /* 0x000522000021f000 */
[----:B-1----:R-:W-:Y:S02]  /*08b0*/  IMAD.MOV.U32 R4, RZ, RZ, RZ ;  /* 0x000000ffff047224 */ /* 0x002fe400078e00ff */
[----:B---3--:R-:W-:Y:S02]  /*08c0*/  IMAD.MOV R12, RZ, RZ, -R5 ;  /* 0x000000ffff0c7224 */ /* 0x008fe400078e0a05 */
[----:B--2---:R-:W-:Y:S02]  /*08d0*/  IMAD.MOV.U32 R6, RZ, RZ, RZ ;  /* 0x000000ffff067224 */ /* 0x004fe400078e00ff */
[----:B------:R-:W-:-:S04]  /*08e0*/  IMAD R9, R12, R13, RZ ;  /* 0x0000000d0c097224 */ /* 0x000fc800078e02ff */
[----:B------:R-:W-:Y:S01]  /*08f0*/  IMAD.HI.U32 R5, R5, R9, R4 ;  /* 0x0000000905057227 */ /* 0x000fe200078e0004 */
[----:B------:R-:W-:-:S03]  /*0900*/  SHF.R.U32.HI R9, RZ, 0x7, R88 ;  /* 0x00000007ff097819 */ /* 0x000fc60000011658 */
[----:B----4-:R-:W-:Y:S01]  /*0910*/  IMAD.MOV R8, RZ, RZ, -R7 ;  /* 0x000000ffff087224 */ /* 0x010fe200078e0a07 */
[----:B------:R-:W-:Y:S01]  /*0920*/  SGXT.U32 R9, R9, 0x2 ;  /* 0x000000020909781a */ /* 0x000fe20000000000 */
[----:B------:R-:W-:-:S03]  /*0930*/  IMAD.HI.U32 R5, R5, R2, RZ ;  /* 0x0000000205057227 */ /* 0x000fc600078e00ff */
[----:B------:R-:W-:Y:S01]  /*0940*/  LOP3.LUT R21, R0, R9, RZ, 0xfc, !PT ;  /* 0x0000000900157212 */ /* 0x000fe200078efcff */
[----:B------:R-:W-:-:S03]  /*0950*/  IMAD.MOV R5, RZ, RZ, -R5 ;  /* 0x000000ffff057224 */ /* 0x000fc600078e0a05 */
[----:B------:R-:W-:Y:S01]  /*0960*/  LOP3.LUT R9, R21, 0x3c, RZ, 0xfc, !PT ;  /* 0x0000003c15097812 */ /* 0x000fe200078efcff */
[----:B------:R-:W-:Y:S01]  /*0970*/  IMAD R4, R13, R5, R2 ;  /* 0x000000050d047224 */ /* 0x000fe200078e0202 */
[C---:B------:R-:W-:Y:S01]  /*0980*/  LOP3.LUT R12, R21.reuse, 0x38, RZ, 0xfc, !PT ;  /* 0x00000038150c7812 */ /* 0x040fe200078efcff */
[----:B------:R-:W-:Y:S01]  /*0990*/  IMAD.MOV.U32 R2, RZ, RZ, R8 ;  /* 0x000000ffff027224 */ /* 0x000fe200078e0008 */
[----:B------:R-:W-:Y:S02]  /*09a0*/  LOP3.LUT R23, R21, 0x20, RZ, 0xfc, !PT ;  /* 0x0000002015177812 */ /* 0x000fe400078efcff */
[----:B------:R-:W-:Y:S01]  /*09b0*/  ISETP.GT.U32.AND P0, PT, R13, R4, PT ;  /* 0x000000040d00720c */ /* 0x000fe20003f04070 */
[----:B------:R-:W-:Y:S01]  /*09c0*/  IMAD R5, R2, R3, RZ ;  /* 0x0000000302057224 */ /* 0x000fe200078e02ff */
[----:B------:R-:W-:Y:S02]  /*09d0*/  IABS R2, R9 ;  /* 0x0000000900027213 */ /* 0x000fe40000000000 */
[----:B------:R-:W-:Y:S01]  /*09e0*/  IABS R8, R12 ;  /* 0x0000000c00087213 */ /* 0x000fe20000000000 */
[----:B------:R-:W-:Y:S01]  /*09f0*/  IMAD.HI.U32 R6, R7, R5, R6 ;  /* 0x0000000507067227 */ /* 0x000fe200078e0006 */
[----:B------:R-:W-:-:S02]  /*0a00*/  SHF.R.S32.HI R7, RZ, 0x1f, R96 ;  /* 0x0000001fff077819 */ /* 0x000fc40000011460 */
[----:B------:R-:W-:Y:S01]  /*0a10*/  LOP3.LUT R25, R21, 0x18, RZ, 0xfc, !PT ;  /* 0x0000001815197812 */ /* 0x000fe200078efcff */
[----:B------:R-:W-:Y:S01]  /*0a20*/  IMAD.MOV.U32 R5, RZ, RZ, R2 ;  /* 0x000000ffff057224 */ /* 0x000fe200078e0002 */
[----:B------:R-:W-:Y:S02]  /*0a30*/  LEA.HI R96, R7, R96, RZ, 0x7 ;  /* 0x0000006007607211 */ /* 0x000fe400078f38ff */
[C---:B------:R-:W-:Y:S01]  /*0a40*/  LOP3.LUT R7, R21.reuse, 0x30, RZ, 0xfc, !PT ;  /* 0x0000003015077812 */ /* 0x040fe200078efcff */
[----:B------:R-:W-:Y:S01]  /*0a50*/  IMAD.HI.U32 R2, R6, R5, RZ ;  /* 0x0000000506027227 */ /* 0x000fe200078e00ff */
[----:B------:R-:W-:Y:S02]  /*0a60*/  LOP3.LUT R27, R21, 0x14, RZ, 0xfc, !PT ;  /* 0x00000014151b7812 */ /* 0x000fe400078efcff */
[----:B------:R-:W-:Y:S01]  /*0a70*/  ISETP.GE.AND P4, PT, R7, RZ, PT ;  /* 0x000000ff0700720c */ /* 0x000fe20003f86270 */
[----:B------:R-:W-:Y:S01]  /*0a80*/  IMAD.MOV R2, RZ, RZ, -R2 ;  /* 0x000000ffff027224 */ /* 0x000fe200078e0a02 */
[----:B------:R-:W-:Y:S01]  /*0a90*/  IABS R22, R25 ;  /* 0x0000001900167213 */ /* 0x000fe20000000000 */
[----:B------:R-:W-:Y:S01]  /*0aa0*/  @!P0 IMAD.IADD R4, R4, 0x1, -R13 ;  /* 0x0000000104048824 */ /* 0x000fe200078e0a0d */
[----:B------:R-:W-:Y:S01]  /*0ab0*/  IABS R24, R27 ;  /* 0x0000001b00187213 */ /* 0x000fe20000000000 */
[----:B------:R-:W-:Y:S01]  /*0ac0*/  IMAD R2, R3, R2, R5 ;  /* 0x0000000203027224 */ /* 0x000fe200078e0205 */
[----:B------:R-:W-:Y:S01]  /*0ad0*/  LOP3.LUT R29, R21, 0x10, RZ, 0xfc, !PT ;  /* 0x00000010151d7812 */ /* 0x000fe200078efcff */
[----:B------:R-:W-:Y:S01]  /*0ae0*/  IMAD.HI.U32 R5, R6, R8, RZ ;  /* 0x0000000806057227 */ /* 0x000fe200078e00ff */
[----:B------:R-:W-:-:S02]  /*0af0*/  ISETP.GT.U32.AND P0, PT, R13, R4, PT ;  /* 0x000000040d00720c */ /* 0x000fc40003f04070 */
[C---:B------:R-:W-:Y:S01]  /*0b00*/  ISETP.GT.U32.AND P3, PT, R3.reuse, R2, PT ;  /* 0x000000020300720c */ /* 0x040fe20003f64070 */
[----:B------:R-:W-:Y:S01]  /*0b10*/  IMAD.MOV R5, RZ, RZ, -R5 ;  /* 0x000000ffff057224 */ /* 0x000fe200078e0a05 */
[----:B------:R-:W-:Y:S02]  /*0b20*/  IABS R26, R29 ;  /* 0x0000001d001a7213 */ /* 0x000fe40000000000 */
[----:B------:R-:W-:Y:S01]  /*0b30*/  IABS R34, R21 ;  /* 0x0000001500227213 */ /* 0x000fe20000000000 */
[----:B------:R-:W-:Y:S01]  /*0b40*/  IMAD R8, R3, R5, R8 ;  /* 0x0000000503087224 */ /* 0x000fe200078e0208 */
[----:B------:R-:W-:Y:S02]  /*0b50*/  LOP3.LUT R5, R21, 0x34, RZ, 0xfc, !PT ;  /* 0x0000003415057812 */ /* 0x000fe400078efcff */
[----:B------:R-:W-:Y:S02]  /*0b60*/  SHF.R.S32.HI R96, RZ, 0x7, R96 ;  /* 0x00000007ff607819 */ /* 0x000fe40000011460 */
[----:B------:R-:W-:Y:S01]  /*0b70*/  ISETP.GE.AND P6, PT, R5, RZ, PT ;  /* 0x000000ff0500720c */ /* 0x000fe20003fc6270 */
[----:B------:R-:W-:Y:S01]  /*0b80*/  @!P0 IMAD.IADD R4, R4, 0x1, -R13 ;  /* 0x0000000104048824 */ /* 0x000fe200078e0a0d */
[----:B------:R-:W-:Y:S01]  /*0b90*/  SHF.R.U32.HI R13, RZ, 0x5, R88 ;  /* 0x00000005ff0d7819 */ /* 0x000fe20000011658 */
[----:B------:R-:W-:Y:S01]  /*0ba0*/  @!P3 IMAD.IADD R2, R2, 0x1, -R3 ;  /* 0x000000010202b824 */ /* 0x000fe200078e0a03 */
[----:B------:R-:W-:Y:S01]  /*0bb0*/  ISETP.GT.U32.AND P3, PT, R3, R8, PT ;  /* 0x000000080300720c */ /* 0x000fe20003f64070 */
[----:B------:R-:W-:Y:S01]  /*0bc0*/  @!P1 IMAD.MOV R4, RZ, RZ, -R4 ;  /* 0x000000ffff049224 */ /* 0x000fe200078e0a04 */
[----:B------:R-:W-:-:S02]  /*0bd0*/  IABS R5, R5 ;  /* 0x0000000500057213 */ /* 0x000fc40000000000 */
[----:B------:R-:W-:Y:S02]  /*0be0*/  ISETP.GT.U32.AND P5, PT, R3, R2, PT ;  /* 0x000000020300720c */ /* 0x000fe40003fa4070 */
[----:B------:R-:W-:Y:S02]  /*0bf0*/  R2UR UR40, R13 ;  /* 0x000000000d2872ca */ /* 0x000fe400000e0000 */
[----:B------:R-:W-:Y:S01]  /*0c00*/  IABS R13, R7 ;  /* 0x00000007000d7213 */ /* 0x000fe20000000000 */
[----:B------:R-:W-:Y:S01]  /*0c10*/  IMAD.MOV.U32 R7, RZ, RZ, R5 ;  /* 0x000000ffff077224 */ /* 0x000fe200078e0005 */
[----:B------:R-:W-:Y:S02]  /*0c20*/  ISETP.GE.AND P0, PT, R9, RZ, PT ;  /* 0x000000ff0900720c */ /* 0x000fe40003f06270 */
[----:B------:R-:W-:Y:S01]  /*0c30*/  @!P2 LOP3.LUT R4, RZ, R10, RZ, 0x33, !PT ;  /* 0x0000000aff04a212 */ /* 0x000fe200078e33ff */
[----:B------:R-:W-:Y:S01]  /*0c40*/  @!P3 IMAD.IADD R8, R8, 0x1, -R3 ;  /* 0x000000010808b824 */ /* 0x000fe200078e0a03 */
[----:B------:R-:W-:-:S02]  /*0c50*/  LOP3.LUT R10, R21, 0x28, RZ, 0xfc, !PT ;  /* 0x00000028150a7812 */ /* 0x000fc400078efcff */
[----:B------:R-:W-:Y:S01]  /*0c60*/  ISETP.GE.AND P1, PT, R12, RZ, PT ;  /* 0x000000ff0c00720c */ /* 0x000fe20003f26270 */
[----:B------:R-:W-:Y:S01]  /*0c70*/  @!P5 IMAD.IADD R2, R2, 0x1, -R3 ;  /* 0x000000010202d824 */ /* 0x000fe200078e0a03 */
[----:B------:R-:W-:Y:S02]  /*0c80*/  ISETP.GT.U32.AND P3, PT, R3, R8, PT ;  /* 0x000000080300720c */ /* 0x000fe40003f64070 */
[C---:B------:R-:W-:Y:S01]  /*0c90*/  LOP3.LUT R9, R21.reuse, 0x2c, RZ, 0xfc, !PT ;  /* 0x0000002c15097812 */ /* 0x040fe200078efcff */
[----:B------:R-:W-:Y:S01]  /*0ca0*/  IMAD.MOV.U32 R5, RZ, RZ, R2 ;  /* 0x000000ffff057224 */ /* 0x000fe200078e0002 */
[----:B------:R-:W-:Y:S01]  /*0cb0*/  LOP3.LUT R12, R21, 0x24, RZ, 0xfc, !PT ;  /* 0x00000024150c7812 */ /* 0x000fe200078efcff */
[----:B------:R-:W-:Y:S01]  /*0cc0*/  IMAD.HI.U32 R2, R6, R7, RZ ;  /* 0x0000000706027227 */ /* 0x000fe200078e00ff */
[----:B------:R-:W-:Y:S02]  /*0cd0*/  IABS R17, R10 ;  /* 0x0000000a00117213 */ /* 0x000fe40000000000 */
[----:B------:R-:W-:Y:S01]  /*0ce0*/  IABS R15, R9 ;  /* 0x00000009000f7213 */ /* 0x000fe20000000000 */
[----:B------:R-:W-:Y:S01]  /*0cf0*/  IMAD.MOV R2, RZ, RZ, -R2 ;  /* 0x000000ffff027224 */ /* 0x000fe200078e0a02 */
[----:B------:R-:W-:Y:S01]  /*0d00*/  ISETP.GE.AND P2, PT, R10, RZ, PT ;  /* 0x000000ff0a00720c */ /* 0x000fe20003f46270 */
[----:B------:R-:W-:Y:S01]  /*0d10*/  IMAD.HI.U32 R10, R6, R17, RZ ;  /* 0x00000011060a7227 */ /* 0x000fe200078e00ff */
[----:B------:R-:W-:-:S02]  /*0d20*/  IABS R19, R12 ;  /* 0x0000000c00137213 */ /* 0x000fc40000000000 */
[----:B------:R-:W-:Y:S01]  /*0d30*/  ISETP.GE.AND P5, PT, R9, RZ, PT ;  /* 0x000000ff0900720c */ /* 0x000fe20003fa6270 */
[C---:B------:R-:W-:Y:S02]  /*0d40*/  IMAD R2, R3.reuse, R2, R7 ;  /* 0x0000000203027224 */ /* 0x040fe400078e0207 */
[----:B------:R-:W-:Y:S02]  /*0d50*/  @!P3 IMAD.IADD R8, R8, 0x1, -R3 ;  /* 0x000000010808b824 */ /* 0x000fe400078e0a03 */
[----:B------:R-:W-:Y:S01]  /*0d60*/  IMAD.HI.U32 R7, R6, R13, RZ ;  /* 0x0000000d06077227 */ /* 0x000fe200078e00ff */
[----:B------:R-:W-:-:S03]  /*0d70*/  ISETP.GT.U32.AND P3, PT, R3, R2, PT ;  /* 0x000000020300720c */ /* 0x000fc60003f64070 */
[----:B------:R-:W-:Y:S01]  /*0d80*/  @!P0 IMAD.MOV R5, RZ, RZ, -R5 ;  /* 0x000000ffff058224 */ /* 0x000fe200078e0a05 */
[----:B------:R-:W-:Y:S01]  /*0d90*/  ISETP.GE.AND P0, PT, R12, RZ, PT ;  /* 0x000000ff0c00720c */ /* 0x000fe20003f06270 */
[----:B------:R-:W-:-:S04]  /*0da0*/  IMAD.HI.U32 R9, R6, R15, RZ ;  /* 0x0000000f06097227 */ /* 0x000fc800078e00ff */
[----:B0-----:R-:W-:Y:S01]  /*0db0*/  IMAD.MOV R14, RZ, RZ, -R7 ;  /* 0x000000ffff0e7224 */ /* 0x001fe200078e0a07 */
[----:B------:R-:W-:Y:S01]  /*0dc0*/  IABS R7, R23 ;  /* 0x0000001700077213 */ /* 0x000fe20000000000 */
[----:B------:R-:W-:-:S04]  /*0dd0*/  IMAD.HI.U32 R12, R6, R19, RZ ;  /* 0x00000013060c7227 */ /* 0x000fc800078e00ff */
[----:B------:R-:W-:Y:S02]  /*0de0*/  @!P3 IMAD.IADD R2, R2, 0x1, -R3 ;  /* 0x000000010202b824 */ /* 0x000fe400078e0a03 */
[----:B------:R-:W-:Y:S02]  /*0df0*/  IMAD.MOV R18, RZ, RZ, -R10 ;  /* 0x000000ffff127224 */ /* 0x000fe400078e0a0a */
[----:B------:R-:W-:Y:S01]  /*0e00*/  IMAD.MOV R16, RZ, RZ, -R9 ;  /* 0x000000ffff107224 */ /* 0x000fe200078e0a09 */
[C---:B------:R-:W-:Y:S01]  /*0e10*/  ISETP.GT.U32.AND P3, PT, R3.reuse, R2, PT ;  /* 0x000000020300720c */ /* 0x040fe20003f64070 */
[C---:B------:R-:W-:Y:S02]  /*0e20*/  IMAD R10, R3.reuse, R14, R13 ;  /* 0x0000000e030a7224 */ /* 0x040fe400078e020d */
[----:B------:R-:W-:Y:S02]  /*0e30*/  IMAD.MOV R20, RZ, RZ, -R12 ;  /* 0x000000ffff147224 */ /* 0x000fe400078e0a0c */
[----:B------:R-:W-:-:S02]  /*0e40*/  IMAD R14, R3, R18, R17 ;  /* 0x00000012030e7224 */ /* 0x000fc400078e0211 */
[----:B------:R-:W-:Y:S02]  /*0e50*/  IMAD.MOV.U32 R18, RZ, RZ, R7 ;  /* 0x000000ffff127224 */ /* 0x000fe400078e0007 */
[C---:B------:R-:W-:Y:S02]  /*0e60*/  IMAD R12, R3.reuse, R16, R15 ;  /* 0x00000010030c7224 */ /* 0x040fe400078e020f */
[----:B------:R-:W-:Y:S01]  /*0e70*/  IMAD R16, R3, R20, R19 ;  /* 0x0000001403107224 */ /* 0x000fe200078e0213 */
[----:B------:R-:W-:Y:S01]  /*0e80*/  LOP3.LUT R19, R21, 0x1c, RZ, 0xfc, !PT ;  /* 0x0000001c15137812 */ /* 0x000fe200078efcff */
[----:B------:R-:W-:-:S03]  /*0e90*/  IMAD.HI.U32 R7, R6, R18, RZ ;  /* 0x0000001206077227 */ /* 0x000fc600078e00ff */
[----:B------:R-:W-:Y:S01]  /*0ea0*/  IABS R20, R19 ;  /* 0x0000001300147213 */ /* 0x000fe20000000000 */
[----:B------:R-:W-:Y:S02]  /*0eb0*/  IMAD.MOV R7, RZ, RZ, -R7 ;  /* 0x000000ffff077224 */ /* 0x000fe400078e0a07 */
[----:B------:R-:W-:Y:S01]  /*0ec0*/  @!P3 IMAD.IADD R2, R2, 0x1, -R3 ;  /* 0x000000010202b824 */ /* 0x000fe200078e0a03 */
[C---:B------:R-:W-:Y:S01]  /*0ed0*/  ISETP.GT.U32.AND P3, PT, R3.reuse, R12, PT ;  /* 0x0000000c0300720c */ /* 0x040fe20003f64070 */
[----:B------:R-:W-:Y:S02]  /*0ee0*/  IMAD R18, R3, R7, R18 ;  /* 0x0000000703127224 */ /* 0x000fe400078e0212 */
[----:B------:R-:W-:-:S04]  /*0ef0*/  IMAD.HI.U32 R7, R6, R20, RZ ;  /* 0x0000001406077227 */ /* 0x000fc800078e00ff */
[----:B------:R-:W-:Y:S02]  /*0f00*/  IMAD.MOV R17, RZ, RZ, -R7 ;  /* 0x000000ffff117224 */ /* 0x000fe400078e0a07 */
[----:B------:R-:W-:Y:S02]  /*0f10*/  IMAD.MOV.U32 R7, RZ, RZ, R2 ;  /* 0x000000ffff077224 */ /* 0x000fe400078e0002 */
[----:B------:R-:W-:Y:S01]  /*0f20*/  @!P1 IMAD.MOV R8, RZ, RZ, -R8 ;  /* 0x000000ffff089224 */ /* 0x000fe200078e0a08 */
[C---:B------:R-:W-:Y:S01]  /*0f30*/  ISETP.GT.U32.AND P1, PT, R3.reuse, R10, PT ;  /* 0x0000000a0300720c */ /* 0x040fe20003f24070 */
[----:B------:R-:W-:Y:S01]  /*0f40*/  @!P6 IMAD.MOV R7, RZ, RZ, -R7 ;  /* 0x000000ffff07e224 */ /* 0x000fe200078e0a07 */
[----:B------:R-:W-:Y:S01]  /*0f50*/  ISETP.GT.U32.AND P6, PT, R3, R14, PT ;  /* 0x0000000e0300720c */ /* 0x000fe20003fc4070 */
[----:B------:R-:W-:Y:S02]  /*0f60*/  @!P3 IMAD.IADD R12, R12, 0x1, -R3 ;  /* 0x000000010c0cb824 */ /* 0x000fe400078e0a03 */
[----:B------:R-:W-:-:S03]  /*0f70*/  IMAD.HI.U32 R9, R6, R22, RZ ;  /* 0x0000001606097227 */ /* 0x000fc600078e00ff */
[----:B------:R-:W-:Y:S01]  /*0f80*/  ISETP.GT.U32.AND P3, PT, R3, R12, PT ;  /* 0x0000000c0300720c */ /* 0x000fe20003f64070 */
[----:B------:R-:W-:-:S04]  /*0f90*/  IMAD.HI.U32 R13, R6, R24, RZ ;  /* 0x00000018060d7227 */ /* 0x000fc800078e00ff */
[--C-:B------:R-:W-:Y:S02]  /*0fa0*/  @!P1 IMAD.IADD R10, R10, 0x1, -R3.reuse ;  /* 0x000000010a0a9824 */ /* 0x100fe400078e0a03 */
[----:B------:R-:W-:Y:S02]  /*0fb0*/  @!P6 IMAD.IADD R14, R14, 0x1, -R3 ;  /* 0x000000010e0ee824 */ /* 0x000fe400078e0a03 */
[----:B------:R-:W-:Y:S01]  /*0fc0*/  IMAD.MOV R9, RZ, RZ, -R9 ;  /* 0x000000ffff097224 */ /* 0x000fe200078e0a09 */
[C---:B------:R-:W-:Y:S01]  /*0fd0*/  ISETP.GT.U32.AND P1, PT, R3.reuse, R10, PT ;  /* 0x0000000a0300720c */ /* 0x040fe20003f24070 */
[----:B------:R-:W-:Y:S01]  /*0fe0*/  IMAD.MOV R13, RZ, RZ, -R13 ;  /* 0x000000ffff0d7224 */ /* 0x000fe200078e0a0d */
[C---:B------:R-:W-:Y:S01]  /*0ff0*/  ISETP.GT.U32.AND P6, PT, R3.reuse, R14, PT ;  /* 0x0000000e0300720c */ /* 0x040fe20003fc4070 */
[----:B------:R-:W-:Y:S01]  /*1000*/  @!P3 IMAD.IADD R12, R12, 0x1, -R3 ;  /* 0x000000010c0cb824 */ /* 0x000fe200078e0a03 */
[C---:B------:R-:W-:Y:S01]  /*1010*/  ISETP.GT.U32.AND P3, PT, R3.reuse, R16, PT ;  /* 0x000000100300720c */ /* 0x040fe20003f64070 */
[----:B------:R-:W-:Y:S01]  /*1020*/  IMAD R22, R3, R9, R22 ;  /* 0x0000000903167224 */ /* 0x000fe200078e0216 */
[----:B------:R-:W-:Y:S01]  /*1030*/  LOP3.LUT R9, R21, 0x4, RZ, 0xfc, !PT ;  /* 0x0000000415097812 */ /* 0x000fe200078efcff */
[----:B------:R-:W-:-:S02]  /*1040*/  IMAD R24, R3, R13, R24 ;  /* 0x0000000d03187224 */ /* 0x000fc400078e0218 */
[----:B------:R-:W-:Y:S01]  /*1050*/  IMAD.HI.U32 R15, R6, R26, RZ ;  /* 0x0000001a060f7227 */ /* 0x000fe200078e00ff */
[----:B------:R-:W-:-:S03]  /*1060*/  IABS R32, R9 ;  /* 0x0000000900207213 */ /* 0x000fc60000000000 */
[--C-:B------:R-:W-:Y:S01]  /*1070*/  @!P1 IMAD.IADD R10, R10, 0x1, -R3.reuse ;  /* 0x000000010a0a9824 */ /* 0x100fe200078e0a03 */
[----:B------:R-:W-:Y:S01]  /*1080*/  ISETP.GE.AND P1, PT, R21, RZ, PT ;  /* 0x000000ff1500720c */ /* 0x000fe20003f26270 */
[--C-:B------:R-:W-:Y:S01]  /*1090*/  @!P6 IMAD.IADD R14, R14, 0x1, -R3.reuse ;  /* 0x000000010e0ee824 */ /* 0x100fe200078e0a03 */
[C---:B------:R-:W-:Y:S01]  /*10a0*/  ISETP.GT.U32.AND P6, PT, R3.reuse, R22, PT ;  /* 0x000000160300720c */ /* 0x040fe20003fc4070 */
[----:B------:R-:W-:Y:S01]  /*10b0*/  @!P3 IMAD.IADD R16, R16, 0x1, -R3 ;  /* 0x000000011010b824 */ /* 0x000fe200078e0a03 */
[C---:B------:R-:W-:Y:S01]  /*10c0*/  ISETP.GT.U32.AND P3, PT, R3.reuse, R24, PT ;  /* 0x000000180300720c */ /* 0x040fe20003f64070 */
[----:B------:R-:W-:Y:S01]  /*10d0*/  @!P4 IMAD.MOV R10, RZ, RZ, -R10 ;  /* 0x000000ffff0ac224 */ /* 0x000fe200078e0a0a */
[C---:B------:R-:W-:Y:S01]  /*10e0*/  ISETP.GT.U32.AND P4, PT, R3.reuse, R18, PT ;  /* 0x000000120300720c */ /* 0x040fe20003f84070 */
[----:B------:R-:W-:Y:S01]  /*10f0*/  IMAD R20, R3, R17, R20 ;  /* 0x0000001103147224 */ /* 0x000fe200078e0214 */
[----:B------:R-:W-:Y:S01]  /*1100*/  LOP3.LUT R17, R21, 0x8, RZ, 0xfc, !PT ;  /* 0x0000000815117812 */ /* 0x000fe200078efcff */
[----:B------:R-:W-:-:S02]  /*1110*/  IMAD.MOV R15, RZ, RZ, -R15 ;  /* 0x000000ffff0f7224 */ /* 0x000fc400078e0a0f */
[----:B------:R-:W-:Y:S01]  /*1120*/  @!P5 IMAD.MOV R12, RZ, RZ, -R12 ;  /* 0x000000ffff0cd224 */ /* 0x000fe200078e0a0c */
[C---:B------:R-:W-:Y:S01]  /*1130*/  ISETP.GT.U32.AND P5, PT, R3.reuse, R20, PT ;  /* 0x000000140300720c */ /* 0x040fe20003fa4070 */
[----:B------:R-:W-:Y:S01]  /*1140*/  IMAD R26, R3, R15, R26 ;  /* 0x0000000f031a7224 */ /* 0x000fe200078e021a */
[----:B------:R-:W-:Y:S01]  /*1150*/  LOP3.LUT R15, R21, 0xc, RZ, 0xfc, !PT ;  /* 0x0000000c150f7812 */ /* 0x000fe200078efcff */
[--C-:B------:R-:W-:Y:S01]  /*1160*/  @!P6 IMAD.IADD R22, R22, 0x1, -R3.reuse ;  /* 0x000000011616e824 */ /* 0x100fe200078e0a03 */
[----:B------:R-:W-:Y:S01]  /*1170*/  IABS R30, R17 ;  /* 0x00000011001e7213 */ /* 0x000fe20000000000 */
[----:B------:R-:W-:Y:S01]  /*1180*/  @!P3 IMAD.IADD R24, R24, 0x1, -R3 ;  /* 0x000000011818b824 */ /* 0x000fe200078e0a03 */
[----:B------:R-:W-:Y:S01]  /*1190*/  IABS R28, R15 ;  /* 0x0000000f001c7213 */ /* 0x000fe20000000000 */
[----:B------:R-:W-:Y:S01]  /*11a0*/  IMAD.HI.U32 R13, R6, R34, RZ ;  /* 0x00000022060d7227 */ /* 0x000fe200078e00ff */
[----:B------:R-:W-:-:S03]  /*11b0*/  ISETP.GT.U32.AND P3, PT, R3, R22, PT ;  /* 0x000000160300720c */ /* 0x000fc60003f64070 */
[----:B------:R-:W-:Y:S01]  /*11c0*/  @!P4 IMAD.IADD R18, R18, 0x1, -R3 ;  /* 0x000000011212c824 */ /* 0x000fe200078e0a03 */
[----:B------:R-:W-:Y:S01]  /*11d0*/  ISETP.GT.U32.AND P4, PT, R3, R16, PT ;  /* 0x000000100300720c */ /* 0x000fe20003f84070 */
[----:B------:R-:W-:-:S04]  /*11e0*/  IMAD.HI.U32 R2, R6, R28, RZ ;  /* 0x0000001c06027227 */ /* 0x000fc800078e00ff */
[----:B------:R-:W-:Y:S02]  /*11f0*/  IMAD.MOV R13, RZ, RZ, -R13 ;  /* 0x000000ffff0d7224 */ /* 0x000fe400078e0a0d */
[--C-:B------:R-:W-:Y:S01]  /*1200*/  @!P5 IMAD.IADD R20, R20, 0x1, -R3.reuse ;  /* 0x000000011414d824 */ /* 0x100fe200078e0a03 */
[C---:B------:R-:W-:Y:S01]  /*1210*/  ISETP.GT.U32.AND P5, PT, R3.reuse, R18, PT ;  /* 0x000000120300720c */ /* 0x040fe20003fa4070 */
[----:B------:R-:W-:Y:S02]  /*1220*/  IMAD.MOV R2, RZ, RZ, -R2 ;  /* 0x000000ffff027224 */ /* 0x000fe400078e0a02 */
[C---:B------:R-:W-:Y:S01]  /*1230*/  IMAD R34, R3.reuse, R13, R34 ;  /* 0x0000000d03227224 */ /* 0x040fe200078e0222 */
[C---:B------:R-:W-:Y:S01]  /*1240*/  ISETP.GT.U32.AND P6, PT, R3.reuse, R20, PT ;  /* 0x000000140300720c */ /* 0x040fe20003fc4070 */
[C---:B------:R-:W-:Y:S02]  /*1250*/  IMAD R28, R3.reuse, R2, R28 ;  /* 0x00000002031c7224 */ /* 0x040fe400078e021c */
[----:B------:R-:W-:Y:S01]  /*1260*/  @!P2 IMAD.MOV R14, RZ, RZ, -R14 ;  /* 0x000000ffff0ea224 */ /* 0x000fe200078e0a0e */
[C---:B------:R-:W-:Y:S01]  /*1270*/  ISETP.GT.U32.AND P2, PT, R3.reuse, R24, PT ;  /* 0x000000180300720c */ /* 0x040fe20003f44070 */
[----:B------:R-:W-:Y:S01]  /*1280*/  @!P3 IMAD.IADD R22, R22, 0x1, -R3 ;  /* 0x000000011616b824 */ /* 0x000fe200078e0a03 */
[----:B------:R-:W-:Y:S01]  /*1290*/  ISETP.GT.U32.AND P3, PT, R3, R34, PT ;  /* 0x000000220300720c */ /* 0x000fe20003f64070 */
[----:B------:R-:W-:-:S04]  /*12a0*/  IMAD.HI.U32 R2, R6, R30, RZ ;  /* 0x0000001e06027227 */ /* 0x000fc800078e00ff */
[----:B------:R-:W-:-:S04]  /*12b0*/  IMAD.HI.U32 R6, R6, R32, RZ ;  /* 0x0000002006067227 */ /* 0x000fc800078e00ff */
[--C-:B------:R-:W-:Y:S01]  /*12c0*/  @!P4 IMAD.IADD R16, R16, 0x1, -R3.reuse ;  /* 0x000000011010c824 */ /* 0x100fe200078e0a03 */
[C---:B------:R-:W-:Y:S01]  /*12d0*/  ISETP.GT.U32.AND P4, PT, R3.reuse, R26, PT ;  /* 0x0000001a0300720c */ /* 0x040fe20003f84070 */
[----:B------:R-:W-:Y:S02]  /*12e0*/  IMAD.MOV R2, RZ, RZ, -R2 ;  /* 0x000000ffff027224 */ /* 0x000fe400078e0a02 */
[----:B------:R-:W-:Y:S02]  /*12f0*/  IMAD.MOV R6, RZ, RZ, -R6 ;  /* 0x000000ffff067224 */ /* 0x000fe400078e0a06 */
[----:B------:R-:W-:Y:S01]  /*1300*/  @!P5 IMAD.IADD R18, R18, 0x1, -R3 ;  /* 0x000000011212d824 */ /* 0x000fe200078e0a03 */
[C---:B------:R-:W-:Y:S01]  /*1310*/  ISETP.GT.U32.AND P5, PT, R3.reuse, R28, PT ;  /* 0x0000001c0300720c */ /* 0x040fe20003fa4070 */
[C---:B------:R-:W-:Y:S01]  /*1320*/  IMAD R30, R3.reuse, R2, R30 ;  /* 0x00000002031e7224 */ /* 0x040fe200078e021e */
[----:B------:R-:W-:Y:S01]  /*1330*/  LOP3.LUT R2, R88, 0x180, RZ, 0xc0, !PT ;  /* 0x0000018058027812 */ /* 0x000fe200078ec0ff */
[----:B------:R-:W-:-:S02]  /*1340*/  IMAD R32, R3, R6, R32 ;  /* 0x0000000603207224 */ /* 0x000fc400078e0220 */
[--C-:B------:R-:W-:Y:S01]  /*1350*/  @!P2 IMAD.IADD R24, R24, 0x1, -R3.reuse ;  /* 0x000000011818a824 */ /* 0x100fe200078e0a03 */
[C---:B------:R-:W-:Y:S01]  /*1360*/  ISETP.GT.U32.AND P2, PT, R3.reuse, R30, PT ;  /* 0x0000001e0300720c */ /* 0x040fe20003f44070 */
[--C-:B------:R-:W-:Y:S01]  /*1370*/  @!P3 IMAD.IADD R34, R34, 0x1, -R3.reuse ;  /* 0x000000012222b824 */ /* 0x100fe200078e0a03 */
[----:B------:R-:W-:Y:S01]  /*1380*/  ISETP.GT.U32.AND P3, PT, R3, R32, PT ;  /* 0x000000200300720c */ /* 0x000fe20003f64070 */
[--C-:B------:R-:W-:Y:S01]  /*1390*/  @!P6 IMAD.IADD R20, R20, 0x1, -R3.reuse ;  /* 0x000000011414e824 */ /* 0x100fe200078e0a03 */
[----:B------:R-:W-:Y:S01]  /*13a0*/  ISETP.GE.AND P6, PT, R23, RZ, PT ;  /* 0x000000ff1700720c */ /* 0x000fe20003fc6270 */
[--C-:B------:R-:W-:Y:S01]  /*13b0*/  @!P4 IMAD.IADD R26, R26, 0x1, -R3.reuse ;  /* 0x000000011a1ac824 */ /* 0x100fe200078e0a03 */
[----:B------:R-:W-:Y:S01]  /*13c0*/  ISETP.GE.AND P4, PT, R19, RZ, PT ;  /* 0x000000ff1300720c */ /* 0x000fe20003f86270 */
[--C-:B------:R-:W-:Y:S01]  /*13d0*/  @!P5 IMAD.IADD R28, R28, 0x1, -R3.reuse ;  /* 0x000000011c1cd824 */ /* 0x100fe200078e0a03 */
[----:B------:R-:W-:Y:S01]  /*13e0*/  ISETP.GE.AND P5, PT, R25, RZ, PT ;  /* 0x000000ff1900720c */ /* 0x000fe20003fa6270 */
[----:B------:R-:W-:Y:S01]  /*13f0*/  @!P0 IMAD.MOV R16, RZ, RZ, -R16 ;  /* 0x000000ffff108224 */ /* 0x000fe200078e0a10 */
[C---:B------:R-:W-:Y:S01]  /*1400*/  ISETP.GT.U32.AND P0, PT, R3.reuse, R26, PT ;  /* 0x0000001a0300720c */ /* 0x040fe20003f04070 */
[----:B------:R-:W-:Y:S01]  /*1410*/  IMAD.SHL.U32 R19, R88, 0x2, RZ ;  /* 0x0000000258137824 */ /* 0x000fe200078e00ff */
[----:B------:R-:W-:Y:S01]  /*1420*/  SHF.R.U32.HI R6, RZ, 0x3, R2 ;  /* 0x00000003ff067819 */ /* 0x000fe20000011602 */
[--C-:B------:R-:W-:Y:S01]  /*1430*/  @!P2 IMAD.IADD R30, R30, 0x1, -R3.reuse ;  /* 0x000000011e1ea824 */ /* 0x100fe200078e0a03 */
[----:B------:R-:W-:Y:S01]  /*1440*/  ISETP.GT.U32.AND P2, PT, R3, R28, PT ;  /* 0x0000001c0300720c */ /* 0x000fe20003f44070 */
[--C-:B------:R-:W-:Y:S01]  /*1450*/  @!P3 IMAD.IADD R32, R32, 0x1, -R3.reuse ;  /* 0x000000012020b824 */ /* 0x100fe200078e0a03 */
[----:B------:R-:W-:Y:S01]  /*1460*/  LOP3.LUT R2, R19, 0x7e, RZ, 0xc0, !PT ;  /* 0x0000007e13027812 */ /* 0x000fe200078ec0ff */
[----:B------:R-:W-:Y:S01]  /*1470*/  @!P6 IMAD.MOV R18, RZ, RZ, -R18 ;  /* 0x000000ffff12e224 */ /* 0x000fe200078e0a12 */
[C---:B------:R-:W-:Y:S01]  /*1480*/  ISETP.GT.U32.AND P6, PT, R3.reuse, R30, PT ;  /* 0x0000001e0300720c */ /* 0x040fe20003fc4070 */
[----:B------:R-:W-:Y:S01]  /*1490*/  @!P4 IMAD.MOV R20, RZ, RZ, -R20 ;  /* 0x000000ffff14c224 */ /* 0x000fe200078e0a14 */
[C---:B------:R-:W-:Y:S01]  /*14a0*/  ISETP.GT.U32.AND P4, PT, R3.reuse, R34, PT ;  /* 0x000000220300720c */ /* 0x040fe20003f84070 */
[----:B------:R-:W-:Y:S01]  /*14b0*/  @!P5 IMAD.MOV R22, RZ, RZ, -R22 ;  /* 0x000000ffff16d224 */ /* 0x000fe200078e0a16 */
[----:B------:R-:W-:Y:S01]  /*14c0*/  ISETP.GT.U32.AND P3, PT, R3, R32, PT ;  /* 0x000000200300720c */ /* 0x000fe20003f64070 */
[----:B------:R-:W-:Y:S01]  /*14d0*/  @!P0 IMAD.IADD R26, R26, 0x1, -R3 ;  /* 0x000000011a1a8824 */ /* 0x000fe200078e0a03 */
[----:B------:R-:W-:-:S02]  /*14e0*/  ISETP.GE.AND P5, PT, R27, RZ, PT ;  /* 0x000000ff1b00720c */ /* 0x000fc40003fa6270 */
[----:B------:R-:W-:Y:S01]  /*14f0*/  LOP3.LUT R13, R2, 0x180, R88, 0xf8, !PT ;  /* 0x00000180020d7812 */ /* 0x000fe200078ef858 */
[--C-:B------:R-:W-:Y:S01]  /*1500*/  @!P2 IMAD.IADD R28, R28, 0x1, -R3.reuse ;  /* 0x000000011c1ca824 */ /* 0x100fe200078e0a03 */
[----:B------:R-:W-:Y:S01]  /*1510*/  ISETP.GE.AND P0, PT, R29, RZ, PT ;  /* 0x000000ff1d00720c */ /* 0x000fe20003f06270 */
[----:B------:R-:W-:Y:S01]  /*1520*/  IMAD.SHL.U32 R2, R88, 0x80, RZ ;  /* 0x0000008058027824 */ /* 0x000fe200078e00ff */
[----:B------:R-:W-:Y:S01]  /*1530*/  LOP3.LUT R13, R13, R6, RZ, 0x3c, !PT ;  /* 0x000000060d0d7212 */ /* 0x000fe200078e3cff */
[--C-:B------:R-:W-:Y:S01]  /*1540*/  @!P6 IMAD.IADD R30, R30, 0x1, -R3.reuse ;  /* 0x000000011e1ee824 */ /* 0x100fe200078e0a03 */
[----:B------:R-:W-:Y:S01]  /*1550*/  ISETP.GE.AND P2, PT, R15, RZ, PT ;  /* 0x000000ff0f00720c */ /* 0x000fe20003f46270 */
[--C-:B------:R-:W-:Y:S01]  /*1560*/  @!P4 IMAD.IADD R34, R34, 0x1, -R3.reuse ;  /* 0x000000012222c824 */ /* 0x100fe200078e0a03 */
[----:B------:R-:W-:Y:S01]  /*1570*/  ISETP.GE.AND P4, PT, R17, RZ, PT ;  /* 0x000000ff1100720c */ /* 0x000fe20003f86270 */
[----:B------:R-:W-:Y:S01]  /*1580*/  @!P3 IMAD.IADD R32, R32, 0x1, -R3 ;  /* 0x000000012020b824 */ /* 0x000fe200078e0a03 */
[----:B------:R-:W-:Y:S01]  /*1590*/  ISETP.GE.AND P6, PT, R9, RZ, PT ;  /* 0x000000ff0900720c */ /* 0x000fe20003fc6270 */
[----:B------:R-:W-:Y:S01]  /*15a0*/  IMAD R3, R89, UR13, RZ ;  /* 0x0000000d59037c24 */ /* 0x000fe2000f8e02ff */
[----:B------:R-:W-:Y:S01]  /*15b0*/  ISETP.NE.AND P3, PT, R11, RZ, PT ;  /* 0x000000ff0b00720c */ /* 0x000fe20003f65270 */
[----:B------:R-:W-:Y:S01]  /*15c0*/  @!P5 IMAD.MOV R24, RZ, RZ, -R24 ;  /* 0x000000ffff18d224 */ /* 0x000fe200078e0a18 */
[----:B------:R-:W-:Y:S01]  /*15d0*/  LOP3.LUT R6, RZ, R11, RZ, 0x33, !PT ;  /* 0x0000000bff067212 */ /* 0x000fe200078e33ff */
[----:B------:R-:W-:Y:S01]  /*15e0*/  @!P0 IMAD.MOV R26, RZ, RZ, -R26 ;  /* 0x000000ffff1a8224 */ /* 0x000fe200078e0a1a */
[----:B------:R-:W-:Y:S01]  /*15f0*/  LOP3.LUT R2, R13, 0x2000, R2, 0xf8, !PT ;  /* 0x000020000d027812 */ /* 0x000fe200078ef802 */
[----:B------:R-:W-:Y:S01]  /*1600*/  @!P1 IMAD.MOV R34, RZ, RZ, -R34 ;  /* 0x000000ffff229224 */ /* 0x000fe200078e0a22 */
[C---:B------:R-:W-:Y:S01]  /*1610*/  LEA R13, P5, R3.reuse, UR4, 0x1 ;  /* 0x00000004030d7c11 */ /* 0x040fe2000f8a08ff */
[----:B------:R-:W-:Y:S01]  /*1620*/  @!P2 IMAD.MOV R28, RZ, RZ, -R28 ;  /* 0x000000ffff1ca224 */ /* 0x000fe200078e0a1c */
[C---:B------:R-:W-:Y:S01]  /*1630*/  SEL R10, R6.reuse, R10, !P3 ;  /* 0x0000000a060a7207 */ /* 0x040fe20005800000 */
[----:B------:R-:W-:Y:S01]  /*1640*/  @!P4 IMAD.MOV R30, RZ, RZ, -R30 ;  /* 0x000000ffff1ec224 */ /* 0x000fe200078e0a1e */
[C---:B------:R-:W-:Y:S01]  /*1650*/  SEL R12, R6.reuse, R12, !P3 ;  /* 0x0000000c060c7207 */ /* 0x040fe20005800000 */
[----:B------:R-:W-:Y:S01]  /*1660*/  @!P6 IMAD.MOV R32, RZ, RZ, -R32 ;  /* 0x000000ffff20e224 */ /* 0x000fe200078e0a20 */
[----:B------:R-:W-:Y:S01]  /*1670*/  LEA.HI.X.SX32 R15, R3, UR5, 0x1, P5 ;  /* 0x00000005030f7c11 */ /* 0x000fe2000a8f0eff */
[----:B------:R-:W-:Y:S01]  /*1680*/  ULDC UR5, c[0x0][0x240] ;  /* 0x0000900000057ab9 */ /* 0x000fe20000000800 */
[----:B------:R-:W-:Y:S01]  /*1690*/  SEL R5, R6, R5, !P3 ;  /* 0x0000000506057207 */ /* 0x000fe20005800000 */
[----:B------:R-:W-:Y:S01]  /*16a0*/  IMAD R10, R10, UR5, RZ ;  /* 0x000000050a0a7c24 */ /* 0x000fe2000f8e02ff */
[----:B------:R-:W-:Y:S01]  /*16b0*/  SEL R14, R6, R14, !P3 ;  /* 0x0000000e060e7207 */ /* 0x000fe20005800000 */
[----:B------:R-:W-:Y:S01]  /*16c0*/  IMAD R12, R12, UR5, RZ ;  /* 0x000000050c0c7c24 */ /* 0x000fe2000f8e02ff */
[C---:B------:R-:W-:Y:S01]  /*16d0*/  SEL R7, R6.reuse, R7, !P3 ;  /* 0x0000000706077207 */ /* 0x040fe20005800000 */
[----:B------:R-:W-:Y:S01]  /*16e0*/  IMAD R5, R5, UR5, RZ ;  /* 0x0000000505057c24 */ /* 0x000fe2000f8e02ff */
[C---:B------:R-:W-:Y:S01]  /*16f0*/  SEL R16, R6.reuse, R16, !P3 ;  /* 0x0000001006107207 */ /* 0x040fe20005800000 */
[----:B------:R-:W-:Y:S01]  /*1700*/  ULDC UR4, c[0x0][0x234] ;  /* 0x00008d0000047ab9 */ /* 0x000fe20000000800 */
[----:B------:R-:W-:Y:S01]  /*1710*/  SEL R9, R6, R18, !P3 ;  /* 0x0000001206097207 */ /* 0x000fe20005800000 */
[----:B------:R-:W-:Y:S01]  /*1720*/  IMAD R14, R14, UR5, RZ ;  /* 0x000000050e0e7c24 */ /* 0x000fe2000f8e02ff */
[----:B------:R-:W-:Y:S01]  /*1730*/  SEL R8, R6, R8, !P3 ;  /* 0x0000000806087207 */ /* 0x000fe20005800000 */
[----:B------:R-:W-:Y:S01]  /*1740*/  IMAD R16, R16, UR5, RZ ;  /* 0x0000000510107c24 */ /* 0x000fe2000f8e02ff */
[-C--:B------:R-:W-:Y:S01]  /*1750*/  LEA R17, P0, R10, R13.reuse, 0x1 ;  /* 0x0000000d0a117211 */ /* 0x080fe200078008ff */
[----:B------:R-:W-:Y:S01]  /*1760*/  IMAD R18, R4, UR4, RZ ;  /* 0x0000000404127c24 */ /* 0x000fe2000f8e02ff */
[C---:B------:R-:W-:Y:S01]  /*1770*/  SEL R20, R6.reuse, R20, !P3 ;  /* 0x0000001406147207 */ /* 0x040fe20005800000 */
[----:B------:R-:W-:Y:S01]  /*1780*/  IMAD R11, R9, UR5, RZ ;  /* 0x00000005090b7c24 */ /* 0x000fe2000f8e02ff */
[----:B------:R-:W-:Y:S01]  /*1790*/  SEL R22, R6, R22, !P3 ;  /* 0x0000001606167207 */ /* 0x000fe20005800000 */
[----:B------:R-:W-:Y:S01]  /*17a0*/  IMAD R4, R8, UR5, RZ ;  /* 0x0000000508047c24 */ /* 0x000fe2000f8e02ff */
[C---:B------:R-:W-:Y:S01]  /*17b0*/  SEL R24, R6.reuse, R24, !P3 ;  /* 0x0000001806187207 */ /* 0x040fe20005800000 */
[----:B------:R0:W-:Y:S01]  /*17c0*/  STL [R1+0x98], R17 ;  /* 0x0000981101007387 */ /* 0x0001e20000100800 */
[----:B------:R-:W-:Y:S01]  /*17d0*/  SEL R26, R6, R26, !P3 ;  /* 0x0000001a061a7207 */ /* 0x000fe20005800000 */
[----:B------:R-:W-:Y:S01]  /*17e0*/  IMAD R20, R20, UR5, RZ ;  /* 0x0000000514147c24 */ /* 0x000fe2000f8e02ff */
        /* <DEDUP_REMOVED lines=8> */
[-C--:B------:R-:W-:Y:S01]  /*1870*/  LEA R3, P4, R12, R13.reuse, 0x1 ;  /* 0x0000000d0c037211 */ /* 0x080fe200078808ff */
[----:B------:R-:W-:Y:S01]  /*1880*/  IMAD R28, R28, UR5, RZ ;  /* 0x000000051c1c7c24 */ /* 0x000fe2000f8e02ff */
[CC--:B------:R-:W-:Y:S01]  /*1890*/  LEA R7, P3, R5.reuse, R13.reuse, 0x1 ;  /* 0x0000000d05077211 */ /* 0x0c0fe200078608ff */
[----:B------:R-:W-:Y:S01]  /*18a0*/  IMAD R30, R30, UR5, RZ ;  /* 0x000000051e1e7c24 */ /* 0x000fe2000f8e02ff */
[-C--:B------:R-:W-:Y:S01]  /*18b0*/  LEA R21, P6, R14, R13.reuse, 0x1 ;  /* 0x0000000d0e157211 */ /* 0x080fe200078c08ff */
[----:B------:R1:W-:Y:S01]  /*18c0*/  STL [R1+0xd4], R3 ;  /* 0x0000d40301007387 */ /* 0x0003e20000100800 */
[-C--:B0-----:R-:W-:Y:S01]  /*18d0*/  LEA R17, P5, R16, R13.reuse, 0x1 ;  /* 0x0000000d10117211 */ /* 0x081fe200078a08ff */
[----:B------:R-:W-:Y:S01]  /*18e0*/  IMAD R32, R32, UR5, RZ ;  /* 0x0000000520207c24 */ /* 0x000fe2000f8e02ff */
[-C--:B------:R-:W-:Y:S01]  /*18f0*/  LEA R8, P2, R4, R13.reuse, 0x1 ;  /* 0x0000000d04087211 */ /* 0x080fe200078408ff */
[----:B------:R0:W-:Y:S01]  /*1900*/  STL [R1+0x110], R21 ;  /* 0x0001101501007387 */ /* 0x0001e20000100800 */
[----:B------:R-:W-:Y:S01]  /*1910*/  LEA R9, P1, R6, R13, 0x1 ;  /* 0x0000000d06097211 */ /* 0x000fe200078208ff */
[----:B------:R-:W-:Y:S01]  /*1920*/  IMAD R34, R34, UR5, RZ ;  /* 0x0000000522227c24 */ /* 0x000fe2000f8e02ff */
[-C--:B------:R-:W-:Y:S01]  /*1930*/  LEA.HI.X.SX32 R4, R4, R15.reuse, 0x1, P2 ;  /* 0x0000000f04047211 */ /* 0x080fe200010f0eff */
[----:B------:R-:W-:Y:S01]  /*1940*/  STL [R1+0x12c], R17 ;  /* 0x00012c1101007387 */ /* 0x000fe20000100800 */
[-C--:B------:R-:W-:Y:S01]  /*1950*/  LEA.HI.X.SX32 R12, R12, R15.reuse, 0x1, P4 ;  /* 0x0000000f0c0c7211 */ /* 0x080fe200020f0eff */
[----:B------:R-:W-:Y:S01]  /*1960*/  UIADD3 UR5, UR12, 0x20000, URZ ;  /* 0x000200000c057890 */ /* 0x000fe2000fffe03f */
[----:B-1----:R-:W-:Y:S01]  /*1970*/  LEA.HI.X.SX32 R3, R5, R15, 0x1, P3 ;  /* 0x0000000f05037211 */ /* 0x002fe200018f0eff */
[----:B------:R-:W-:Y:S01]  /*1980*/  USHF.L.U32 UR13, UR13, 0x7, URZ ;  /* 0x000000070d0d7899 */ /* 0x000fe2000800063f */
[-C--:B------:R-:W-:Y:S01]  /*1990*/  LEA R5, P3, R11, R13.reuse, 0x1 ;  /* 0x0000000d0b057211 */ /* 0x080fe200078608ff */
[----:B------:R-:W-:Y:S01]  /*19a0*/  USHF.R.U32.HI UR5, URZ, 0x4, UR5 ;  /* 0x000000043f057899 */ /* 0x000fe20008011605 */
[----:B0-----:R-:W-:Y:S01]  /*19b0*/  LEA R21, P2, R20, R13, 0x1 ;  /* 0x0000000d14157211 */ /* 0x001fe200078408ff */
[----:B------:R-:W-:Y:S01]  /*19c0*/  UMOV UR4, URZ ;  /* 0x0000003f00047c82 */ /* 0x000fe20008000000 */
[----:B------:R-:W-:Y:S01]  /*19d0*/  USHF.L.U32 UR41, UR13, 0x1, URZ ;  /* 0x000000010d297899 */ /* 0x000fe2000800063f */
[----:B------:R0:W-:Y:S01]  /*19e0*/  STL [R1+0x134], R5 ;  /* 0x0001340501007387 */ /* 0x0001e20000100800 */
[----:B------:R-:W-:-:S03]  /*19f0*/  USGXT.U32 UR10, UR5, 0xe ;  /* 0x0000000e050a789a */ /* 0x000fc60008000000 */
[----:B------:R-:W-:Y:S01]  /*1a00*/  STL [R1+0x13c], R21 ;  /* 0x00013c1501007387 */ /* 0x000fe20000100800 */
[----:B0-----:R-:W-:Y:S02]  /*1a10*/  LEA.HI.X.SX32 R5, R6, R15, 0x1, P1 ;  /* 0x0000000f06057211 */ /* 0x001fe400008f0eff */
[----:B------:R-:W-:Y:S02]  /*1a20*/  LEA R17, P1, R22, R13, 0x1 ;  /* 0x0000000d16117211 */ /* 0x000fe400078208ff */
[----:B------:R-:W-:Y:S02]  /*1a30*/  LEA.HI.X.SX32 R6, R10, R15, 0x1, P0 ;  /* 0x0000000f0a067211 */ /* 0x000fe400000f0eff */
[-C--:B------:R-:W-:Y:S01]  /*1a40*/  LEA R10, P0, R24, R13.reuse, 0x1 ;  /* 0x0000000d180a7211 */ /* 0x080fe200078008ff */
[----:B------:R0:W-:Y:S04]  /*1a50*/  STL [R1+0x144], R17 ;  /* 0x0001441101007387 */ /* 0x0001e80000100800 */
[----:B------:R1:W-:Y:S04]  /*1a60*/  STL [R1+0x14c], R10 ;  /* 0x00014c0a01007387 */ /* 0x0003e80000100800 */
[----:B------:R2:W-:Y:S01]  /*1a70*/  STL [R1+0xb4], R12 ;  /* 0x0000b40c01007387 */ /* 0x0005e20000100800 */
[----:B0-----:R-:W-:-:S02]  /*1a80*/  LEA R17, P4, R26, R13, 0x1 ;  /* 0x0000000d1a117211 */ /* 0x001fc400078808ff */
[----:B-1----:R-:W-:-:S03]  /*1a90*/  LEA.HI.X.SX32 R10, R14, R15, 0x1, P6 ;  /* 0x0000000f0e0a7211 */ /* 0x002fc600030f0eff */
[----:B------:R-:W-:Y:S01]  /*1aa0*/  STL [R1+0x154], R17 ;  /* 0x0001541101007387 */ /* 0x000fe20000100800 */
[----:B------:R-:W-:Y:S02]  /*1ab0*/  LEA.HI.X.SX32 R14, R16, R15, 0x1, P5 ;  /* 0x0000000f100e7211 */ /* 0x000fe400028f0eff */
[-C--:B--2---:R-:W-:Y:S01]  /*1ac0*/  LEA R12, P6, R28, R13.reuse, 0x1 ;  /* 0x0000000d1c0c7211 */ /* 0x084fe200078c08ff */
[----:B------:R0:W-:Y:S04]  /*1ad0*/  STL [R1+0xfc], R10 ;  /* 0x0000fc0a01007387 */ /* 0x0001e80000100800 */
[----:B------:R1:W-:Y:S04]  /*1ae0*/  STL [R1+0x15c], R12 ;  /* 0x00015c0c01007387 */ /* 0x0003e80000100800 */
[----:B------:R-:W-:Y:S01]  /*1af0*/  STL [R1+0x128], R14 ;  /* 0x0001280e01007387 */ /* 0x000fe20000100800 */
[----:B0-----:R-:W-:-:S02]  /*1b00*/  LEA R10, P5, R30, R13, 0x1 ;  /* 0x0000000d1e0a7211 */ /* 0x001fc400078a08ff */
[----:B-1----:R-:W-:-:S03]  /*1b10*/  LEA.HI.X.SX32 R12, R11, R15, 0x1, P3 ;  /* 0x0000000f0b0c7211 */ /* 0x002fc600018f0eff */
[----:B------:R0:W-:Y:S01]  /*1b20*/  STL [R1+0x164], R10 ;  /* 0x0001640a01007387 */ /* 0x0001e20000100800 */
[----:B------:R-:W-:-:S03]  /*1b30*/  LEA R11, P3, R32, R13, 0x1 ;  /* 0x0000000d200b7211 */ /* 0x000fc600078608ff */
[----:B------:R1:W-:Y:S04]  /*1b40*/  STL [R1+0x130], R12 ;  /* 0x0001300c01007387 */ /* 0x0003e80000100800 */
[----:B------:R2:W-:Y:S01]  /*1b50*/  STL [R1+0x16c], R11 ;  /* 0x00016c0b01007387 */ /* 0x0005e20000100800 */
[----:B0-----:R-:W-:Y:S02]  /*1b60*/  LEA.HI.X.SX32 R10, R20, R15, 0x1, P2 ;  /* 0x0000000f140a7211 */ /* 0x001fe400010f0eff */
[----:B-1----:R-:W-:-:S03]  /*1b70*/  LEA R12, P2, R34, R13, 0x1 ;  /* 0x0000000d220c7211 */ /* 0x002fc600078408ff */
[----:B------:R0:W-:Y:S01]  /*1b80*/  STL [R1+0x138], R10 ;  /* 0x0001380a01007387 */ /* 0x0001e20000100800 */
[-C--:B------:R-:W-:Y:S02]  /*1b90*/  LEA.HI.X.SX32 R13, R24, R15.reuse, 0x1, P0 ;  /* 0x0000000f180d7211 */ /* 0x080fe400000f0eff */
[----:B------:R-:W-:Y:S02]  /*1ba0*/  CS2R R24, SRZ ;  /* 0x0000000000187805 */ /* 0x000fe4000001ff00 */
[----:B--2---:R-:W-:Y:S01]  /*1bb0*/  LEA.HI.X.SX32 R11, R22, R15, 0x1, P1 ;  /* 0x0000000f160b7211 */ /* 0x004fe200008f0eff */
[----:B------:R1:W-:Y:S01]  /*1bc0*/  STL [R1+0x174], R12 ;  /* 0x0001740c01007387 */ /* 0x0003e20000100800 */
[----:B------:R-:W-:-:S03]  /*1bd0*/  IMAD.MOV.U32 R22, RZ, RZ, RZ ;  /* 0x000000ffff167224 */ /* 0x000fc600078e00ff */
[----:B------:R2:W-:Y:S01]  /*1be0*/  STL [R1+0x140], R11 ;  /* 0x0001400b01007387 */ /* 0x0005e20000100800 */
[----:B0-----:R-:W-:Y:S01]  /*1bf0*/  LEA R10, P1, R18, UR6, 0x1 ;  /* 0x00000006120a7c11 */ /* 0x001fe2000f8208ff */
[----:B------:R-:W-:Y:S02]  /*1c00*/  UIADD3 UR6, UP0, UR10, 0x2, URZ ;  /* 0x000000020a067890 */ /* 0x000fe4000ff1e03f */
[----:B------:R0:W-:Y:S01]  /*1c10*/  STL [R1+0x148], R13 ;  /* 0x0001480d01007387 */ /* 0x0001e20000100800 */
[-C--:B-1----:R-:W-:Y:S02]  /*1c20*/  LEA.HI.X.SX32 R12, R26, R15.reuse, 0x1, P4 ;  /* 0x0000000f1a0c7211 */ /* 0x082fe400020f0eff */
[----:B------:R-:W-:Y:S02]  /*1c30*/  CS2R R26, SRZ ;  /* 0x00000000001a7805 */ /* 0x000fe4000001ff00 */
[----:B------:R-:W-:Y:S01]  /*1c40*/  LEA.HI.X.SX32 R18, R18, UR7, 0x1, P1 ;  /* 0x0000000712127c11 */ /* 0x000fe200088f0eff */
[----:B------:R-:W-:Y:S01]  /*1c50*/  UIADD3.X UR7, UR4, 0x40000040, URZ, UP0, !UPT ;  /* 0x4000004004077890 */ /* 0x000fe200087fe43f */
[----:B--2---:R-:W-:Y:S01]  /*1c60*/  LEA.HI.X.SX32 R11, R28, R15, 0x1, P6 ;  /* 0x0000000f1c0b7211 */ /* 0x004fe200030f0eff */
[----:B------:R1:W-:Y:S01]  /*1c70*/  STL [R1+0x150], R12 ;  /* 0x0001500c01007387 */ /* 0x0003e20000100800 */
[----:B------:R-:W-:Y:S01]  /*1c80*/  USHF.R.S32.HI UR4, URZ, 0x1f, UR13 ;  /* 0x0000001f3f047899 */ /* 0x000fe2000801140d */
[----:B------:R-:W-:-:S02]  /*1c90*/  CS2R R28, SRZ ;  /* 0x00000000001c7805 */ /* 0x000fc4000001ff00 */
[-C--:B0-----:R-:W-:Y:S01]  /*1ca0*/  LEA.HI.X.SX32 R13, R30, R15.reuse, 0x1, P5 ;  /* 0x0000000f1e0d7211 */ /* 0x081fe200028f0eff */
[----:B------:R0:W-:Y:S01]  /*1cb0*/  STL [R1+0x158], R11 ;  /* 0x0001580b01007387 */ /* 0x0001e20000100800 */
[----:B------:R-:W-:Y:S01]  /*1cc0*/  CS2R R30, SRZ ;  /* 0x00000000001e7805 */ /* 0x000fe2000001ff00 */
[----:B------:R-:W-:Y:S02]  /*1cd0*/  USHF.L.U64.HI UR13, UR13, 0x1, UR4 ;  /* 0x000000010d0d7899 */ /* 0x000fe40008010204 */
[----:B------:R-:W-:Y:S01]  /*1ce0*/  STL [R1+0x160], R13 ;  /* 0x0001600d01007387 */ /* 0x000fe20000100800 */
[----:B------:R-:W-:Y:S01]  /*1cf0*/  UIADD3.64 UR38, UR6, 0x2, URZ ;  /* 0x0000000206267897 */ /* 0x000fe2000fffe03f */
[-C--:B-1----:R-:W-:Y:S02]  /*1d00*/  LEA.HI.X.SX32 R12, R32, R15.reuse, 0x1, P3 ;  /* 0x0000000f200c7211 */ /* 0x082fe400018f0eff */
[----:B------:R-:W-:Y:S01]  /*1d10*/  CS2R R32, SRZ ;  /* 0x0000000000207805 */ /* 0x000fe2000001ff00 */
[----:B------:R-:W-:Y:S01]  /*1d20*/  UIADD3.64 UR34, UR6, 0x4, URZ ;  /* 0x0000000406227897 */ /* 0x000fe2000fffe03f */
[----:B0-----:R-:W-:Y:S01]  /*1d30*/  LEA.HI.X.SX32 R11, R34, R15, 0x1, P2 ;  /* 0x0000000f220b7211 */ /* 0x001fe200010f0eff */
[----:B------:R0:W-:Y:S01]  /*1d40*/  STL [R1+0x168], R12 ;  /* 0x0001680c01007387 */ /* 0x0001e20000100800 */
[----:B------:R-:W-:Y:S01]  /*1d50*/  CS2R R34, SRZ ;  /* 0x0000000000227805 */ /* 0x000fe2000001ff00 */
[----:B------:R-:W-:-:S02]  /*1d60*/  UIADD3.64 UR30, UR6, 0x1fe, URZ ;  /* 0x000001fe061e7897 */ /* 0x000fc4000fffe03f */
[----:B------:R1:W-:Y:S01]  /*1d70*/  STL [R1+0x170], R11 ;  /* 0x0001700b01007387 */ /* 0x0003e20000100800 */
[----:B------:R-:W-:Y:S02]  /*1d80*/  UIADD3.64 UR26, UR6, 0x200, URZ ;  /* 0x00000200061a7897 */ /* 0x000fe4000fffe03f */
[----:B------:R-:W-:Y:S02]  /*1d90*/  UIADD3.64 UR22, UR6, 0x202, URZ ;  /* 0x0000020206167897 */ /* 0x000fe4000fffe03f */
[----:B------:R-:W-:Y:S01]  /*1da0*/  UIADD3.64 UR18, UR6, 0x204, URZ ;  /* 0x0000020406127897 */ /* 0x000fe2000fffe03f */
[----:B0-----:R-:W-:Y:S01]  /*1db0*/  IMAD.SHL.U32 R12, R88, 0x100, RZ ;  /* 0x00000100580c7824 */ /* 0x001fe200078e00ff */
[----:B-1----:R-:W0:Y:S04]  /*1dc0*/  LDC R11, c[0x0][0x238] ;  /* 0x00008e00ff0b7b82 */ /* 0x002e280000000800 */
[----:B------:R-:W-:Y:S01]  /*1dd0*/  STL [R1+0x5a4], R12 ;  /* 0x0005a40c01007387 */ /* 0x000fe20000100800 */
[----:B------:R-:W-:-:S03]  /*1de0*/  LOP3.LUT R19, R12, 0x1c07e, R19, 0xc8, !PT ;  /* 0x0001c07e0c137812 */ /* 0x000fc600078ec813 */
[----:B------:R1:W-:Y:S01]  /*1df0*/  STL [R1+0x598], R96 ;  /* 0x0005986001007387 */ /* 0x0003e20000100800 */
[C---:B0-----:R-:W-:Y:S02]  /*1e00*/  IMAD R95, R11.reuse, 0xfe, RZ ;  /* 0x000000fe0b5f7824 */ /* 0x041fe400078e02ff */
[C---:B------:R-:W-:Y:S02]  /*1e10*/  IMAD R94, R11.reuse, 0xfa, RZ ;  /* 0x000000fa0b5e7824 */ /* 0x040fe400078e02ff */
[----:B------:R-:W-:Y:S01]  /*1e20*/  IMAD R93, R11, 0xf6, RZ ;  /* 0x000000f60b5d7824 */ /* 0x000fe200078e02ff */
[-C--:B------:R-:W-:Y:S01]  /*1e30*/  IADD3 R95, P2, R95, R10.reuse, RZ ;  /* 0x0000000a5f5f7210 */ /* 0x080fe20007f5e0ff */
[C---:B------:R-:W-:Y:S01]  /*1e40*/  IMAD R92, R11.reuse, 0xf2, RZ ;  /* 0x000000f20b5c7824 */ /* 0x040fe200078e02ff */
[-C--:B-1----:R-:W-:Y:S01]  /*1e50*/  IADD3 R96, P4, R94, R10.reuse, RZ ;  /* 0x0000000a5e607210 */ /* 0x082fe20007f9e0ff */
[C---:B------:R-:W-:Y:S02]  /*1e60*/  IMAD R91, R11.reuse, 0xee, RZ ;  /* 0x000000ee0b5b7824 */ /* 0x040fe400078e02ff */
[C---:B------:R-:W-:Y:S01]  /*1e70*/  IMAD R90, R11.reuse, 0xea, RZ ;  /* 0x000000ea0b5a7824 */ /* 0x040fe200078e02ff */
[----:B------:R0:W-:Y:S01]  /*1e80*/  STL [R1+0x17c], R95 ;  /* 0x00017c5f01007387 */ /* 0x0001e20000100800 */
[C---:B------:R-:W-:Y:S01]  /*1e90*/  IMAD R89, R11.reuse, 0xe6, RZ ;  /* 0x000000e60b597824 */ /* 0x040fe200078e02ff */
[-C--:B------:R-:W-:Y:S01]  /*1ea0*/  IADD3 R94, P6, R92, R10.reuse, RZ ;  /* 0x0000000a5c5e7210 */ /* 0x080fe20007fde0ff */
[C---:B------:R-:W-:Y:S01]  /*1eb0*/  IMAD R88, R11.reuse, 0x7f, RZ ;  /* 0x0000007f0b587824 */ /* 0x040fe200078e02ff */
[----:B------:R-:W-:Y:S01]  /*1ec0*/  IADD3 R92, P3, R90, R10, RZ ;  /* 0x0000000a5a5c7210 */ /* 0x000fe20007f7e0ff */
[C---:B------:R-:W-:Y:S01]  /*1ed0*/  IMAD R55, R11.reuse, 0xe2, RZ ;  /* 0x000000e20b377824 */ /* 0x040fe200078e02ff */
[----:B------:R1:W-:Y:S01]  /*1ee0*/  STL [R1+0x18c], R96 ;  /* 0x00018c6001007387 */ /* 0x0003e20000100800 */
[C---:B------:R-:W-:Y:S01]  /*1ef0*/  IMAD R54, R11.reuse, 0x7d, RZ ;  /* 0x0000007d0b367824 */ /* 0x040fe200078e02ff */
[----:B------:R-:W-:Y:S01]  /*1f00*/  LEA.HI.X.SX32 R90, R88, R18, 0x1, P2 ;  /* 0x00000012585a7211 */ /* 0x000fe200010f0eff */
[----:B------:R-:W-:Y:S01]  /*1f10*/  IMAD R98, R11, 0xde, RZ ;  /* 0x000000de0b627824 */ /* 0x000fe200078e02ff */
[-C--:B0-----:R-:W-:Y:S01]  /*1f20*/  IADD3 R95, P5, R93, R10.reuse, RZ ;  /* 0x0000000a5d5f7210 */ /* 0x081fe20007fbe0ff */
[----:B------:R-:W-:Y:S01]  /*1f30*/  IMAD R101, R11, 0x7b, RZ ;  /* 0x0000007b0b657824 */ /* 0x000fe200078e02ff */
[-C--:B------:R-:W-:Y:S01]  /*1f40*/  IADD3 R93, P0, R91, R10.reuse, RZ ;  /* 0x0000000a5b5d7210 */ /* 0x080fe20007f1e0ff */
[----:B------:R-:W-:Y:S01]  /*1f50*/  IMAD R102, R11, 0xda, RZ ;  /* 0x000000da0b667824 */ /* 0x000fe200078e02ff */
[-C--:B------:R-:W-:Y:S01]  /*1f60*/  IADD3 R91, P1, R89, R10.reuse, RZ ;  /* 0x0000000a595b7210 */ /* 0x080fe20007f3e0ff */
[----:B------:R0:W-:Y:S01]  /*1f70*/  STL [R1+0x19c], R95 ;  /* 0x00019c5f01007387 */ /* 0x0001e20000100800 */
[----:B------:R-:W-:Y:S01]  /*1f80*/  IADD3 R89, P2, R55, R10, RZ ;  /* 0x0000000a37597210 */ /* 0x000fe20007f5e0ff */
[C---:B------:R-:W-:Y:S01]  /*1f90*/  IMAD R105, R11.reuse, 0x79, RZ ;  /* 0x000000790b697824 */ /* 0x040fe200078e02ff */
[----:B------:R-:W-:Y:S01]  /*1fa0*/  LEA.HI.X.SX32 R88, R54, R18, 0x1, P4 ;  /* 0x0000001236587211 */ /* 0x000fe200020f0eff */
[----:B------:R2:W-:Y:S01]  /*1fb0*/  STL [R1+0x1ac], R94 ;  /* 0x0001ac5e01007387 */ /* 0x0005e20000100800 */
[C---:B------:R-:W-:Y:S01]  /*1fc0*/  IMAD R108, R11.reuse, 0xd6, RZ ;  /* 0x000000d60b6c7824 */ /* 0x040fe200078e02ff */
[----:B------:R-:W-:Y:S01]  /*1fd0*/  CS2R R54, SRZ ;  /* 0x0000000000367805 */ /* 0x000fe2000001ff00 */
[C---:B------:R-:W-:Y:S01]  /*1fe0*/  IMAD R111, R11.reuse, 0x77, RZ ;  /* 0x000000770b6f7824 */ /* 0x040fe200078e02ff */
[----:B------:R-:W-:Y:S01]  /*1ff0*/  STL [R1+0x1bc], R93 ;  /* 0x0001bc5d01007387 */ /* 0x000fe20000100800 */
[----:B------:R-:W-:-:S02]  /*2000*/  IMAD R112, R11, 0xd2, RZ ;  /* 0x000000d20b707824 */ /* 0x000fc400078e02ff */
[C---:B------:R-:W-:Y:S01]  /*2010*/  IMAD R115, R11.reuse, 0x75, RZ ;  /* 0x000000750b737824 */ /* 0x040fe200078e02ff */
[----:B------:R-:W-:Y:S01]  /*2020*/  STL [R1+0x1cc], R92 ;  /* 0x0001cc5c01007387 */ /* 0x000fe20000100800 */
[C---:B------:R-:W-:Y:S02]  /*2030*/  IMAD R118, R11.reuse, 0xce, RZ ;  /* 0x000000ce0b767824 */ /* 0x040fe400078e02ff */
[C---:B------:R-:W-:Y:S01]  /*2040*/  IMAD R121, R11.reuse, 0x73, RZ ;  /* 0x000000730b797824 */ /* 0x040fe200078e02ff */
[----:B------:R-:W-:Y:S01]  /*2050*/  STL [R1+0x1dc], R91 ;  /* 0x0001dc5b01007387 */ /* 0x000fe20000100800 */
[C---:B------:R-:W-:Y:S02]  /*2060*/  IMAD R124, R11.reuse, 0xca, RZ ;  /* 0x000000ca0b7c7824 */ /* 0x040fe400078e02ff */
[C---:B-1----:R-:W-:Y:S01]  /*2070*/  IMAD R96, R11.reuse, 0x71, RZ ;  /* 0x000000710b607824 */ /* 0x042fe200078e02ff */
[----:B------:R1:W-:Y:S01]  /*2080*/  STL [R1+0x178], R90 ;  /* 0x0001785a01007387 */ /* 0x0003e20000100800 */
[----:B0-----:R-:W-:-:S02]  /*2090*/  IMAD R95, R11, 0xc6, RZ ;  /* 0x000000c60b5f7824 */ /* 0x001fc400078e02ff */
[C---:B--2---:R-:W-:Y:S01]  /*20a0*/  IMAD R94, R11.reuse, 0xc2, RZ ;  /* 0x000000c20b5e7824 */ /* 0x044fe200078e02ff */
[----:B------:R0:W-:Y:S01]  /*20b0*/  STL [R1+0x1ec], R89 ;  /* 0x0001ec5901007387 */ /* 0x0001e20000100800 */
[C---:B------:R-:W-:Y:S02]  /*20c0*/  IMAD R12, R11.reuse, 0x7e, RZ ;  /* 0x0000007e0b0c7824 */ /* 0x040fe400078e02ff */
[C---:B------:R-:W-:Y:S01]  /*20d0*/  IMAD R13, R11.reuse, 0x7a, RZ ;  /* 0x0000007a0b0d7824 */ /* 0x040fe200078e02ff */
[----:B------:R2:W-:Y:S01]  /*20e0*/  STL [R1+0x188], R88 ;  /* 0x0001885801007387 */ /* 0x0005e20000100800 */
[C---:B------:R-:W-:Y:S01]  /*20f0*/  IMAD R14, R11.reuse, 0x76, RZ ;  /* 0x000000760b0e7824 */ /* 0x040fe200078e02ff */
[----:B-1----:R-:W-:Y:S01]  /*2100*/  IADD3 R90, P4, R98, R10, RZ ;  /* 0x0000000a625a7210 */ /* 0x002fe20007f9e0ff */
[C---:B------:R-:W-:Y:S02]  /*2110*/  IMAD R15, R11.reuse, 0x72, RZ ;  /* 0x000000720b0f7824 */ /* 0x040fe400078e02ff */
[----:B------:R-:W-:Y:S01]  /*2120*/  IMAD R16, R11, 0x6e, RZ ;  /* 0x0000006e0b107824 */ /* 0x000fe200078e02ff */
[----:B0-----:R-:W-:Y:S01]  /*2130*/  LEA.HI.X.SX32 R89, R101, R18, 0x1, P5 ;  /* 0x0000001265597211 */ /* 0x001fe200028f0eff */
[----:B------:R0:W-:Y:S01]  /*2140*/  STL [R1+0x1fc], R90 ;  /* 0x0001fc5a01007387 */ /* 0x0001e20000100800 */
[----:B------:R-:W-:Y:S01]  /*2150*/  IMAD R17, R11, 0x6a, RZ ;  /* 0x0000006a0b117824 */ /* 0x000fe200078e02ff */
[----:B--2---:R-:W-:-:S02]  /*2160*/  IADD3 R88, P5, R102, R10, RZ ;  /* 0x0000000a66587210 */ /* 0x004fc40007fbe0ff */
[----:B------:R1:W-:Y:S01]  /*2170*/  STL [R1+0x198], R89 ;  /* 0x0001985901007387 */ /* 0x0003e20000100800 */
[C---:B------:R-:W-:Y:S02]  /*2180*/  IMAD R23, R11.reuse, 0x66, RZ ;  /* 0x000000660b177824 */ /* 0x040fe400078e02ff */
[C---:B------:R-:W-:Y:S01]  /*2190*/  IMAD R40, R11.reuse, 0x62, RZ ;  /* 0x000000620b287824 */ /* 0x040fe200078e02ff */
[----:B------:R2:W-:Y:S01]  /*21a0*/  STL [R1+0x20c], R88 ;  /* 0x00020c5801007387 */ /* 0x0005e20000100800 */
[----:B------:R-:W-:Y:S01]  /*21b0*/  IMAD R41, R11, 0x5e, RZ ;  /* 0x0000005e0b297824 */ /* 0x000fe200078e02ff */
[----:B0-----:R-:W-:Y:S01]  /*21c0*/  LEA.HI.X.SX32 R90, R105, R18, 0x1, P6 ;  /* 0x00000012695a7211 */ /* 0x001fe200030f0eff */
[C---:B------:R-:W-:Y:S02]  /*21d0*/  IMAD R42, R11.reuse, 0x5a, RZ ;  /* 0x0000005a0b2a7824 */ /* 0x040fe400078e02ff */
[C---:B------:R-:W-:Y:S01]  /*21e0*/  IMAD R43, R11.reuse, 0x56, RZ ;  /* 0x000000560b2b7824 */ /* 0x040fe200078e02ff */
[----:B-1----:R-:W-:Y:S01]  /*21f0*/  IADD3 R89, P6, R108, R10, RZ ;  /* 0x0000000a6c597210 */ /* 0x002fe20007fde0ff */
[----:B------:R0:W-:Y:S01]  /*2200*/  STL [R1+0x1a8], R90 ;  /* 0x0001a85a01007387 */ /* 0x0001e20000100800 */
[----:B------:R-:W-:Y:S01]  /*2210*/  IMAD R44, R11, 0x52, RZ ;  /* 0x000000520b2c7824 */ /* 0x000fe200078e02ff */
[----:B--2---:R-:W-:-:S02]  /*2220*/  LEA.HI.X.SX32 R88, R111, R18, 0x1, P0 ;  /* 0x000000126f587211 */ /* 0x004fc400000f0eff */
[----:B------:R1:W-:Y:S01]  /*2230*/  STL [R1+0x21c], R89 ;  /* 0x00021c5901007387 */ /* 0x0003e20000100800 */
[C---:B------:R-:W-:Y:S02]  /*2240*/  IMAD R45, R11.reuse, 0x4e, RZ ;  /* 0x0000004e0b2d7824 */ /* 0x040fe400078e02ff */
[C---:B------:R-:W-:Y:S01]  /*2250*/  IMAD R46, R11.reuse, 0x4a, RZ ;  /* 0x0000004a0b2e7824 */ /* 0x040fe200078e02ff */
[----:B------:R2:W-:Y:S01]  /*2260*/  STL [R1+0x1b8], R88 ;  /* 0x0001b85801007387 */ /* 0x0005e20000100800 */
[C---:B------:R-:W-:Y:S01]  /*2270*/  IMAD R47, R11.reuse, 0x46, RZ ;  /* 0x000000460b2f7824 */ /* 0x040fe200078e02ff */
[----:B0-----:R-:W-:Y:S01]  /*2280*/  IADD3 R90, P0, R112, R10, RZ ;  /* 0x0000000a705a7210 */ /* 0x001fe20007f1e0ff */
[C---:B------:R-:W-:Y:S02]  /*2290*/  IMAD R48, R11.reuse, 0x42, RZ ;  /* 0x000000420b307824 */ /* 0x040fe400078e02ff */
[----:B------:R-:W-:Y:S01]  /*22a0*/  IMAD R49, R11, 0x7c, RZ ;  /* 0x0000007c0b317824 */ /* 0x000fe200078e02ff */
[----:B-1----:R-:W-:Y:S01]  /*22b0*/  LEA.HI.X.SX32 R89, R115, R18, 0x1, P3 ;  /* 0x0000001273597211 */ /* 0x002fe200018f0eff */
[----:B------:R-:W-:Y:S01]  /*22c0*/  STL [R1+0x22c], R90 ;  /* 0x00022c5a01007387 */ /* 0x000fe20000100800 */
[----:B------:R-:W-:Y:S01]  /*22d0*/  IMAD R50, R11, 0x3e, RZ ;  /* 0x0000003e0b327824 */ /* 0x000fe200078e02ff */
[----:B--2---:R-:W-:-:S02]  /*22e0*/  IADD3 R88, P3, R118, R10, RZ ;  /* 0x0000000a76587210 */ /* 0x004fc40007f7e0ff */
[----:B------:R0:W-:Y:S01]  /*22f0*/  STL [R1+0x1c8], R89 ;  /* 0x0001c85901007387 */ /* 0x0001e20000100800 */
[C---:B------:R-:W-:Y:S02]  /*2300*/  IMAD R51, R11.reuse, 0x74, RZ ;  /* 0x000000740b337824 */ /* 0x040fe400078e02ff */
[C---:B------:R-:W-:Y:S01]  /*2310*/  IMAD R52, R11.reuse, 0x3a, RZ ;  /* 0x0000003a0b347824 */ /* 0x040fe200078e02ff */
[----:B------:R1:W-:Y:S01]  /*2320*/  STL [R1+0x23c], R88 ;  /* 0x00023c5801007387 */ /* 0x0003e20000100800 */
[C---:B------:R-:W-:Y:S02]  /*2330*/  IMAD R53, R11.reuse, 0x6c, RZ ;  /* 0x0000006c0b357824 */ /* 0x040fe400078e02ff */
[C---:B------:R-:W-:Y:S02]  /*2340*/  IMAD R97, R11.reuse, 0x36, RZ ;  /* 0x000000360b617824 */ /* 0x040fe400078e02ff */
[----:B------:R-:W-:Y:S01]  /*2350*/  IMAD R99, R11, 0x64, RZ ;  /* 0x000000640b637824 */ /* 0x000fe200078e02ff */
[----:B0-----:R-:W-:Y:S01]  /*2360*/  LEA.HI.X.SX32 R89, R121, R18, 0x1, P1 ;  /* 0x0000001279597211 */ /* 0x001fe200008f0eff */
[----:B------:R-:W-:-:S02]  /*2370*/  IMAD R100, R11, 0x32, RZ ;  /* 0x000000320b647824 */ /* 0x000fc400078e02ff */
[C---:B------:R-:W-:Y:S01]  /*2380*/  IMAD R103, R11.reuse, 0x5c, RZ ;  /* 0x0000005c0b677824 */ /* 0x040fe200078e02ff */
[----:B-1----:R-:W-:Y:S01]  /*2390*/  IADD3 R88, P1, R124, R10, RZ ;  /* 0x0000000a7c587210 */ /* 0x002fe20007f3e0ff */
[----:B------:R0:W-:Y:S01]  /*23a0*/  STL [R1+0x1d8], R89 ;  /* 0x0001d85901007387 */ /* 0x0001e20000100800 */
[C---:B------:R-:W-:Y:S02]  /*23b0*/  IMAD R104, R11.reuse, 0x2e, RZ ;  /* 0x0000002e0b687824 */ /* 0x040fe400078e02ff */
[C---:B------:R-:W-:Y:S01]  /*23c0*/  IMAD R106, R11.reuse, 0x54, RZ ;  /* 0x000000540b6a7824 */ /* 0x040fe200078e02ff */
[----:B------:R1:W-:Y:S01]  /*23d0*/  STL [R1+0x24c], R88 ;  /* 0x00024c5801007387 */ /* 0x0003e20000100800 */
[C---:B------:R-:W-:Y:S02]  /*23e0*/  IMAD R107, R11.reuse, 0x2a, RZ ;  /* 0x0000002a0b6b7824 */ /* 0x040fe400078e02ff */
[C---:B------:R-:W-:Y:S02]  /*23f0*/  IMAD R109, R11.reuse, 0x4c, RZ ;  /* 0x0000004c0b6d7824 */ /* 0x040fe400078e02ff */
[C---:B------:R-:W-:Y:S01]  /*2400*/  IMAD R110, R11.reuse, 0x26, RZ ;  /* 0x000000260b6e7824 */ /* 0x040fe200078e02ff */
[----:B0-----:R-:W-:Y:S01]  /*2410*/  LEA.HI.X.SX32 R89, R96, R18, 0x1, P2 ;  /* 0x0000001260597211 */ /* 0x001fe200010f0eff */
[----:B------:R-:W-:-:S02]  /*2420*/  IMAD R96, R11, 0x6f, RZ ;  /* 0x0000006f0b607824 */ /* 0x000fc400078e02ff */
[----:B------:R-:W-:Y:S01]  /*2430*/  IMAD R113, R11, 0x44, RZ ;  /* 0x000000440b717824 */ /* 0x000fe200078e02ff */
        /* <DEDUP_REMOVED lines=27> */
[----:B------:R-:W-:Y:S01]  /*25f0*/  IMAD.SHL.U32 R21, R11, 0x80, RZ ;  /* 0x000000800b157824 */ /* 0x000fe200078e00ff */
[----:B0-----:R-:W-:Y:S01]  /*2600*/  LEA.HI.X.SX32 R89, R95, R18, 0x1, P6 ;  /* 0x000000125f597211 */ /* 0x001fe200030f0eff */
[----:B------:R-:W-:-:S03]  /*2610*/  IMAD R95, R11, 0xb6, RZ ;  /* 0x000000b60b5f7824 */ /* 0x000fc600078e02ff */
[----:B------:R-:W-:Y:S02]  /*2620*/  SHF.R.S32.HI R20, RZ, 0x1f, R21 ;  /* 0x0000001fff147819 */ /* 0x000fe40000011415 */
[----:B-1----:R-:W-:Y:S01]  /*2630*/  IADD3 R88, P6, R94, R10, RZ ;  /* 0x0000000a5e587210 */ /* 0x002fe20007fde0ff */
[----:B------:R0:W-:Y:S01]  /*2640*/  STL [R1+0x218], R89 ;  /* 0x0002185901007387 */ /* 0x0001e20000100800 */
[----:B------:R-:W-:Y:S01]  /*2650*/  IMAD R94, R11, 0xb2, RZ ;  /* 0x000000b20b5e7824 */ /* 0x000fe200078e02ff */
[C---:B------:R-:W-:Y:S01]  /*2660*/  SHF.L.U64.HI R20, R21.reuse, 0x1, R20 ;  /* 0x0000000115147819 */ /* 0x040fe20000010214 */
[----:B------:R-:W-:Y:S01]  /*2670*/  IMAD.SHL.U32 R21, R21, 0x2, RZ ;  /* 0x0000000215157824 */ /* 0x000fe200078e00ff */
[----:B------:R1:W-:Y:S01]  /*2680*/  STL [R1+0x28c], R88 ;  /* 0x00028c5801007387 */ /* 0x0003e20000100800 */
[----:B0-----:R-:W-:Y:S01]  /*2690*/  LEA.HI.X.SX32 R89, R96, R18, 0x1, P0 ;  /* 0x0000001260597211 */ /* 0x001fe200000f0eff */
[----:B------:R-:W-:Y:S01]  /*26a0*/  IMAD R96, R11, 0x67, RZ ;  /* 0x000000670b607824 */ /* 0x000fe200078e02ff */
[----:B-1----:R-:W-:-:S03]  /*26b0*/  IADD3 R88, P0, R95, R10, RZ ;  /* 0x0000000a5f587210 */ /* 0x002fc60007f1e0ff */
[----:B------:R0:W-:Y:S01]  /*26c0*/  STL [R1+0x228], R89 ;  /* 0x0002285901007387 */ /* 0x0001e20000100800 */
[----:B------:R-:W-:-:S03]  /*26d0*/  IMAD R95, R11, 0x65, RZ ;  /* 0x000000650b5f7824 */ /* 0x000fc600078e02ff */
        /* <DEDUP_REMOVED lines=109> */
[-C--:B0-----:R-:W-:Y:S01]  /*2db0*/  LEA.HI.X.SX32 R89, R95, R18.reuse, 0x1, P6 ;  /* 0x000000125f597211 */ /* 0x081fe200030f0eff */
[C---:B------:R-:W-:Y:S01]  /*2dc0*/  IMAD R95, R11.reuse, 0x3f, RZ ;  /* 0x0000003f0b5f7824 */ /* 0x040fe200078e02ff */
[----:B-1----:R-:W-:Y:S01]  /*2dd0*/  LEA.HI.X.SX32 R88, R94, R18, 0x1, P5 ;  /* 0x000000125e587211 */ /* 0x002fe200028f0eff */
[C---:B------:R-:W-:Y:S01]  /*2de0*/  IMAD R94, R11.reuse, 0x48, RZ ;  /* 0x000000480b5e7824 */ /* 0x040fe200078e02ff */
[C---:B------:R-:W-:Y:S02]  /*2df0*/  IADD3 R90, P5, R12.reuse, R10, RZ ;  /* 0x0000000a0c5a7210 */ /* 0x040fe40007fbe0ff */
[----:B------:R-:W-:Y:S01]  /*2e00*/  LEA.HI.X.SX32 R12, R12, R18, 0x1, P0 ;  /* 0x000000120c0c7211 */ /* 0x000fe200000f0eff */
[----:B------:R0:W-:Y:S04]  /*2e10*/  STL [R1+0x358], R88 ;  /* 0x0003585801007387 */ /* 0x0001e80000100800 */
[----:B------:R1:W-:Y:S04]  /*2e20*/  STL [R1+0x37c], R90 ;  /* 0x00037c5a01007387 */ /* 0x0003e80000100800 */
[----:B------:R2:W-:Y:S01]  /*2e30*/  STL [R1+0x368], R89 ;  /* 0x0003685901007387 */ /* 0x0005e20000100800 */
[----:B0-----:R-:W-:Y:S01]  /*2e40*/  IADD3 R88, P6, R96, R10, RZ ;  /* 0x0000000a60587210 */ /* 0x001fe20007fde0ff */
[----:B------:R-:W-:-:S02]  /*2e50*/  IMAD R96, R11, 0xcc, RZ ;  /* 0x000000cc0b607824 */ /* 0x000fc400078e02ff */
[----:B-1----:R-:W-:Y:S02]  /*2e60*/  IMAD R90, R11, 0xa, RZ ;  /* 0x0000000a0b5a7824 */ /* 0x002fe400078e02ff */
[----:B------:R0:W-:Y:S01]  /*2e70*/  STL [R1+0x224], R88 ;  /* 0x0002245801007387 */ /* 0x0001e20000100800 */
[----:B--2---:R-:W-:-:S03]  /*2e80*/  IADD3 R89, P0, R13, R10, RZ ;  /* 0x0000000a0d597210 */ /* 0x004fc60007f1e0ff */
[----:B------:R1:W-:Y:S04]  /*2e90*/  STL [R1+0x180], R12 ;  /* 0x0001800c01007387 */ /* 0x0003e80000100800 */
[----:B------:R-:W-:Y:S01]  /*2ea0*/  STL [R1+0x38c], R89 ;  /* 0x00038c5901007387 */ /* 0x000fe20000100800 */
[----:B0-----:R-:W-:Y:S01]  /*2eb0*/  LEA.HI.X.SX32 R88, R95, R18, 0x1, P5 ;  /* 0x000000125f587211 */ /* 0x001fe200028f0eff */
[----:B------:R-:W-:Y:S01]  /*2ec0*/  IMAD R95, R11, 0x3d, RZ ;  /* 0x0000003d0b5f7824 */ /* 0x000fe200078e02ff */
[----:B-1----:R-:W-:-:S03]  /*2ed0*/  IADD3 R12, P5, R96, R10, RZ ;  /* 0x0000000a600c7210 */ /* 0x002fc60007fbe0ff */
[----:B------:R-:W-:Y:S01]  /*2ee0*/  STL [R1+0x378], R88 ;  /* 0x0003785801007387 */ /* 0x000fe20000100800 */
[----:B------:R-:W-:-:S03]  /*2ef0*/  IMAD R96, R11, 0xc4, RZ ;  /* 0x000000c40b607824 */ /* 0x000fc600078e02ff */
[----:B------:R0:W-:Y:S02]  /*2f00*/  STL [R1+0x244], R12 ;  /* 0x0002440c01007387 */ /* 0x0001e40000100800 */
[----:B0-----:R-:W-:Y:S02]  /*2f10*/  LEA.HI.X.SX32 R12, R13, R18, 0x1, P3 ;  /* 0x000000120d0c7211 */ /* 0x001fe400018f0eff */
[----:B------:R-:W-:Y:S02]  /*2f20*/  IADD3 R88, P3, R14, R10, RZ ;  /* 0x0000000a0e587210 */ /* 0x000fe40007f7e0ff */
[----:B------:R-:W-:Y:S01]  /*2f30*/  LEA.HI.X.SX32 R13, R95, R18, 0x1, P0 ;  /* 0x000000125f0d7211 */ /* 0x000fe200000f0eff */
[----:B------:R0:W-:Y:S01]  /*2f40*/  STL [R1+0x1a0], R12 ;  /* 0x0001a00c01007387 */ /* 0x0001e20000100800 */
[----:B------:R-:W-:-:S03]  /*2f50*/  IMAD R95, R11, 0x3b, RZ ;  /* 0x0000003b0b5f7824 */ /* 0x000fc600078e02ff */
[----:B------:R-:W-:Y:S04]  /*2f60*/  STL [R1+0x39c], R88 ;  /* 0x00039c5801007387 */ /* 0x000fe80000100800 */
[----:B------:R1:W-:Y:S01]  /*2f70*/  STL [R1+0x388], R13 ;  /* 0x0003880d01007387 */ /* 0x0003e20000100800 */
[----:B0-----:R-:W-:Y:S01]  /*2f80*/  IADD3 R12, P0, R96, R10, RZ ;  /* 0x0000000a600c7210 */ /* 0x001fe20007f1e0ff */
[----:B------:R-:W-:-:S04]  /*2f90*/  IMAD R96, R11, 0xbc, RZ ;  /* 0x000000bc0b607824 */ /* 0x000fc800078e02ff */
[----:B------:R0:W-:Y:S01]  /*2fa0*/  STL [R1+0x264], R12 ;  /* 0x0002640c01007387 */ /* 0x0001e20000100800 */
[-C--:B-1----:R-:W-:Y:S01]  /*2fb0*/  LEA.HI.X.SX32 R13, R95, R18.reuse, 0x1, P3 ;  /* 0x000000125f0d7211 */ /* 0x082fe200018f0eff */
[----:B------:R-:W-:Y:S01]  /*2fc0*/  IMAD R95, R11, 0x39, RZ ;  /* 0x000000390b5f7824 */ /* 0x000fe200078e02ff */
[----:B0-----:R-:W-:Y:S02]  /*2fd0*/  LEA.HI.X.SX32 R12, R14, R18, 0x1, P1 ;  /* 0x000000120e0c7211 */ /* 0x001fe400008f0eff */
[----:B------:R-:W-:-:S03]  /*2fe0*/  IADD3 R14, P1, R15, R10, RZ ;  /* 0x0000000a0f0e7210 */ /* 0x000fc60007f3e0ff */
[----:B------:R0:W-:Y:S04]  /*2ff0*/  STL [R1+0x1c0], R12 ;  /* 0x0001c00c01007387 */ /* 0x0001e80000100800 */
        /* <DEDUP_REMOVED lines=8> */
[-C--:B------:R-:W-:Y:S02]  /*3080*/  IADD3 R14, P2, R16, R10.reuse, RZ ;  /* 0x0000000a100e7210 */ /* 0x080fe40007f5e0ff */
[----:B------:R-:W-:Y:S01]  /*3090*/  LOP3.LUT R15, R19, 0x30, RZ, 0x3c, !PT ;  /* 0x00000030130f7812 */ /* 0x000fe200078e3cff */
        /* <DEDUP_REMOVED lines=52> */
[----:B------:R-:W-:Y:S02]  /*33e0*/  CS2R R40, SRZ ;  /* 0x0000000000287805 */ /* 0x000fe4000001ff00 */
[-C--:B------:R-:W-:Y:S01]  /*33f0*/  IADD3 R14, P3, R42, R10.reuse, RZ ;  /* 0x0000000a2a0e7210 */ /* 0x080fe20007f7e0ff */
        /* <DEDUP_REMOVED lines=48> */
[----:B-1----:R-:W-:Y:S02]  /*3700*/  LEA.HI.X.SX32 R13, R46, R18, 0x1, P5 ;  /* 0x000000122e0d7211 */ /* 0x002fe400028f0eff */
[----:B------:R-:W-:-:S03]  /*3710*/  IADD3 R14, P5, R47, R10, RZ ;  /* 0x0000000a2f0e7210 */ /* 0x000fc60007fbe0ff */
[----:B------:R1:W-:Y:S01]  /*3720*/  STL [R1+0x320], R13 ;  /* 0x0003200d01007387 */ /* 0x0003e20000100800 */
[----:B0-----:R-:W-:Y:S01]  /*3730*/  LEA.HI.X.SX32 R12, R95, R18, 0x1, P6 ;  /* 0x000000125f0c7211 */ /* 0x001fe200030f0eff */
[C---:B------:R-:W-:Y:S02]  /*3740*/  IMAD R95, R11.reuse, 0xb8, RZ ;  /* 0x000000b80b5f7824 */ /* 0x040fe400078e02ff */
[----:B------:R0:W-:Y:S04]  /*3750*/  STL [R1+0x468], R14 ;  /* 0x0004680e01007387 */ /* 0x0001e80000100800 */
[----:B------:R2:W-:Y:S01]  /*3760*/  STL [R1+0x454], R12 ;  /* 0x0004540c01007387 */ /* 0x0005e20000100800 */
[----:B-1----:R-:W-:Y:S01]  /*3770*/  IADD3 R13, P6, R96, R10, RZ ;  /* 0x0000000a600d7210 */ /* 0x002fe20007fde0ff */
[----:B------:R-:W-:Y:S01]  /*3780*/  IMAD R96, R11, 0x23, RZ ;  /* 0x000000230b607824 */ /* 0x000fe200078e02ff */
[----:B0-----:R-:W-:-:S03]  /*3790*/  LEA.HI.X.SX32 R14, R48, R18, 0x1, P3 ;  /* 0x00000012300e7211 */ /* 0x001fc600018f0eff */
[----:B------:R0:W-:Y:S01]  /*37a0*/  STL [R1+0x254], R13 ;  /* 0x0002540d01007387 */ /* 0x0001e20000100800 */
[----:B--2---:R-:W-:Y:S02]  /*37b0*/  LEA.HI.X.SX32 R12, R47, R18, 0x1, P0 ;  /* 0x000000122f0c7211 */ /* 0x004fe400000f0eff */
[----:B------:R-:W-:-:S03]  /*37c0*/  CS2R R46, SRZ ;  /* 0x00000000002e7805 */ /* 0x000fc6000001ff00 */
[----:B------:R1:W-:Y:S01]  /*37d0*/  STL [R1+0x340], R12 ;  /* 0x0003400c01007387 */ /* 0x0003e20000100800 */
[----:B0-----:R-:W-:-:S05]  /*37e0*/  IADD3 R13, P0, R48, R10, RZ ;  /* 0x0000000a300d7210 */ /* 0x001fca0007f1e0ff */
[----:B------:R0:W-:Y:S01]  /*37f0*/  STL [R1+0x478], R13 ;  /* 0x0004780d01007387 */ /* 0x0001e20000100800 */
[----:B-1----:R-:W-:Y:S01]  /*3800*/  LEA.HI.X.SX32 R12, R96, R18, 0x1, P5 ;  /* 0x00000012600c7211 */ /* 0x002fe200028f0eff */
[----:B------:R-:W-:-:S04]  /*3810*/  IMAD R96, R11, 0x21, RZ ;  /* 0x000000210b607824 */ /* 0x000fc800078e02ff */
[----:B------:R1:W-:Y:S01]  /*3820*/  STL [R1+0x464], R12 ;  /* 0x0004640c01007387 */ /* 0x0003e20000100800 */
[----:B0-----:R-:W-:Y:S01]  /*3830*/  IADD3 R13, P5, R95, R10, RZ ;  /* 0x0000000a5f0d7210 */ /* 0x001fe20007fbe0ff */
[----:B------:R-:W-:-:S04]  /*3840*/  IMAD R95, R11, 0xa8, RZ ;  /* 0x000000a80b5f7824 */ /* 0x000fc800078e02ff */
[----:B------:R0:W-:Y:S01]  /*3850*/  STL [R1+0x294], R13 ;  /* 0x0002940d01007387 */ /* 0x0001e20000100800 */
[----:B-1----:R-:W-:-:S03]  /*3860*/  IADD3 R12, P3, R49, R10, RZ ;  /* 0x0000000a310c7210 */ /* 0x002fc60007f7e0ff */
[----:B------:R1:W-:Y:S04]  /*3870*/  STL [R1+0x360], R14 ;  /* 0x0003600e01007387 */ /* 0x0003e80000100800 */
[----:B------:R2:W-:Y:S01]  /*3880*/  STL [R1+0x384], R12 ;  /* 0x0003840c01007387 */ /* 0x0005e20000100800 */
[-C--:B0-----:R-:W-:Y:S01]  /*3890*/  LEA.HI.X.SX32 R13, R96, R18.reuse, 0x1, P0 ;  /* 0x00000012600d7211 */ /* 0x081fe200000f0eff */
[----:B------:R-:W-:Y:S01]  /*38a0*/  IMAD R96, R11, 0x1f, RZ ;  /* 0x0000001f0b607824 */ /* 0x000fe200078e02ff */
[----:B-1----:R-:W-:-:S03]  /*38b0*/  LEA.HI.X.SX32 R14, R50, R18, 0x1, P3 ;  /* 0x00000012320e7211 */ /* 0x002fc600018f0eff */
[----:B------:R0:W-:Y:S01]  /*38c0*/  STL [R1+0x474], R13 ;  /* 0x0004740d01007387 */ /* 0x0001e20000100800 */
[----:B--2---:R-:W-:-:S05]  /*38d0*/  IADD3 R12, P0, R50, R10, RZ ;  /* 0x0000000a320c7210 */ /* 0x004fca0007f1e0ff */
[----:B------:R1:W-:Y:S01]  /*38e0*/  STL [R1+0x488], R12 ;  /* 0x0004880c01007387 */ /* 0x0003e20000100800 */
[----:B0-----:R-:W-:Y:S02]  /*38f0*/  LEA.HI.X.SX32 R13, R49, R18, 0x1, P1 ;  /* 0x00000012310d7211 */ /* 0x001fe400008f0eff */
[----:B------:R-:W-:-:S03]  /*3900*/  CS2R R48, SRZ ;  /* 0x0000000000307805 */ /* 0x000fc6000001ff00 */
[----:B------:R0:W-:Y:S01]  /*3910*/  STL [R1+0x190], R13 ;  /* 0x0001900d01007387 */ /* 0x0001e20000100800 */
[----:B-1----:R-:W-:Y:S01]  /*3920*/  IADD3 R12, P1, R95, R10, RZ ;  /* 0x0000000a5f0c7210 */ /* 0x002fe20007f3e0ff */
[----:B------:R-:W-:-:S04]  /*3930*/  IMAD R95, R11, 0x98, RZ ;  /* 0x000000980b5f7824 */ /* 0x000fc800078e02ff */
[----:B------:R1:W-:Y:S01]  /*3940*/  STL [R1+0x2d4], R12 ;  /* 0x0002d40c01007387 */ /* 0x0003e20000100800 */
[----:B0-----:R-:W-:-:S03]  /*3950*/  IADD3 R13, P3, R51, R10, RZ ;  /* 0x0000000a330d7210 */ /* 0x001fc60007f7e0ff */
[----:B------:R0:W-:Y:S04]  /*3960*/  STL [R1+0x380], R14 ;  /* 0x0003800e01007387 */ /* 0x0001e80000100800 */
[----:B------:R2:W-:Y:S01]  /*3970*/  STL [R1+0x3b0], R13 ;  /* 0x0003b00d01007387 */ /* 0x0005e20000100800 */
[-C--:B-1----:R-:W-:Y:S01]  /*3980*/  LEA.HI.X.SX32 R12, R96, R18.reuse, 0x1, P0 ;  /* 0x00000012600c7211 */ /* 0x082fe200000f0eff */
[----:B------:R-:W-:Y:S01]  /*3990*/  IMAD R96, R11, 0x1d, RZ ;  /* 0x0000001d0b607824 */ /* 0x000fe200078e02ff */
[----:B0-----:R-:W-:-:S03]  /*39a0*/  LEA.HI.X.SX32 R14, R52, R18, 0x1, P3 ;  /* 0x00000012340e7211 */ /* 0x001fc600018f0eff */
        /* <DEDUP_REMOVED lines=33> */
[----:B0-----:R-:W-:-:S05]  /*3bc0*/  LEA.HI.X.SX32 R12, R99, R18, 0x1, P6 ;  /* 0x00000012630c7211 */ /* 0x001fca00030f0eff */
        /* <DEDUP_REMOVED lines=47> */
[----:B------:R-:W-:Y:S04]  /*3ec0*/  STL [R1+0x44c], R14 ;  /* 0x00044c0e01007387 */ /* 0x000fe80000100800 */
[----:B------:R0:W-:Y:S01]  /*3ed0*/  STL [R1+0x470], R13 ;  /* 0x0004700d01007387 */ /* 0x0001e20000100800 */
[----:B-1----:R-:W-:Y:S01]  /*3ee0*/  LEA.HI.X.SX32 R12, R96, R18, 0x1, P0 ;  /* 0x00000012600c7211 */ /* 0x002fe200000f0eff */
[----:B------:R-:W-:-:S04]  /*3ef0*/  IMAD R96, R11, 0x11, RZ ;  /* 0x000000110b607824 */ /* 0x000fc800078e02ff */
[----:B------:R1:W-:Y:S01]  /*3f00*/  STL [R1+0x4e4], R12 ;  /* 0x0004e40c01007387 */ /* 0x0003e20000100800 */
[----:B0-----:R-:W-:-:S05]  /*3f10*/  IADD3 R13, P0, R114, R10, RZ ;  /* 0x0000000a720d7210 */ /* 0x001fca0007f1e0ff */
[----:B------:R0:W-:Y:S01]  /*3f20*/  STL [R1+0x4f8], R13 ;  /* 0x0004f80d01007387 */ /* 0x0001e20000100800 */
[----:B-1----:R-:W-:Y:S02]  /*3f30*/  LEA.HI.X.SX32 R12, R113, R18, 0x1, P4 ;  /* 0x00000012710c7211 */ /* 0x002fe400020f0eff */
[----:B------:R-:W-:Y:S01]  /*3f40*/  IADD3 R14, P4, R95, R10, RZ ;  /* 0x0000000a5f0e7210 */ /* 0x000fe20007f9e0ff */
[----:B------:R-:W-:Y:S02]  /*3f50*/  IMAD R95, R11, 0xa0, RZ ;  /* 0x000000a00b5f7824 */ /* 0x000fe400078e02ff */
[----:B------:R1:W-:Y:S01]  /*3f60*/  STL [R1+0x350], R12 ;  /* 0x0003500c01007387 */ /* 0x0003e20000100800 */
[----:B0-----:R-:W-:-:S03]  /*3f70*/  LEA.HI.X.SX32 R13, R114, R18, 0x1, P3 ;  /* 0x00000012720d7211 */ /* 0x001fc600018f0eff */
[----:B------:R0:W-:Y:S04]  /*3f80*/  STL [R1+0x1f4], R14 ;  /* 0x0001f40e01007387 */ /* 0x0001e80000100800 */
[----:B------:R2:W-:Y:S01]  /*3f90*/  STL [R1+0x46c], R13 ;  /* 0x00046c0d01007387 */ /* 0x0005e20000100800 */
[----:B-1----:R-:W-:Y:S02]  /*3fa0*/  IADD3 R12, P3, R116, R10, RZ ;  /* 0x0000000a740c7210 */ /* 0x002fe40007f7e0ff */
[----:B0-----:R-:W-:-:S03]  /*3fb0*/  LEA.HI.X.SX32 R14, R96, R18, 0x1, P0 ;  /* 0x00000012600e7211 */ /* 0x001fc600000f0eff */
[----:B------:R0:W-:Y:S01]  /*3fc0*/  STL [R1+0x394], R12 ;  /* 0x0003940c01007387 */ /* 0x0001e20000100800 */
[----:B------:R-:W-:Y:S01]  /*3fd0*/  IMAD R96, R11, 0xf, RZ ;  /* 0x0000000f0b607824 */ /* 0x000fe200078e02ff */
[----:B--2---:R-:W-:Y:S02]  /*3fe0*/  IADD3 R13, P0, R117, R10, RZ ;  /* 0x0000000a750d7210 */ /* 0x004fe40007f1e0ff */
[----:B------:R-:W-:Y:S04]  /*3ff0*/  STL [R1+0x4f4], R14 ;  /* 0x0004f40e01007387 */ /* 0x000fe80000100800 */
[----:B------:R1:W-:Y:S01]  /*4000*/  STL [R1+0x490], R13 ;  /* 0x0004900d01007387 */ /* 0x0003e20000100800 */
[----:B0-----:R-:W-:-:S05]  /*4010*/  LEA.HI.X.SX32 R12, R116, R18, 0x1, P6 ;  /* 0x00000012740c7211 */ /* 0x001fca00030f0eff */
[----:B------:R0:W-:Y:S01]  /*4020*/  STL [R1+0x1b0], R12 ;  /* 0x0001b00c01007387 */ /* 0x0001e20000100800 */
[----:B-1----:R-:W-:-:S05]  /*4030*/  IADD3 R13, P6, R119, R10, RZ ;  /* 0x0000000a770d7210 */ /* 0x002fca0007fde0ff */
[----:B------:R1:W-:Y:S01]  /*4040*/  STL [R1+0x508], R13 ;  /* 0x0005080d01007387 */ /* 0x0003e20000100800 */
[----:B0-----:R-:W-:-:S05]  /*4050*/  LEA.HI.X.SX32 R12, R117, R18, 0x1, P3 ;  /* 0x00000012750c7211 */ /* 0x001fca00018f0eff */
[----:B------:R0:W-:Y:S01]  /*4060*/  STL [R1+0x390], R12 ;  /* 0x0003900c01007387 */ /* 0x0001e20000100800 */
[----:B-1----:R-:W-:Y:S01]  /*4070*/  IADD3 R13, P3, R95, R10, RZ ;  /* 0x0000000a5f0d7210 */ /* 0x002fe20007f7e0ff */
[----:B------:R-:W-:-:S04]  /*4080*/  IMAD R95, R11, 0xd, RZ ;  /* 0x0000000d0b5f7824 */ /* 0x000fc800078e02ff */
[----:B------:R1:W-:Y:S01]  /*4090*/  STL [R1+0x2f4], R13 ;  /* 0x0002f40d01007387 */ /* 0x0003e20000100800 */
[----:B0-----:R-:W-:Y:S02]  /*40a0*/  LEA.HI.X.SX32 R12, R119, R18, 0x1, P0 ;  /* 0x00000012770c7211 */ /* 0x001fe400000f0eff */
[----:B------:R-:W-:-:S03]  /*40b0*/  IADD3 R14, P0, R120, R10, RZ ;  /* 0x0000000a780e7210 */ /* 0x000fc60007f1e0ff */
[----:B------:R0:W-:Y:S01]  /*40c0*/  STL [R1+0x48c], R12 ;  /* 0x00048c0c01007387 */ /* 0x0001e20000100800 */
[----:B-1----:R-:W-:-:S03]  /*40d0*/  LEA.HI.X.SX32 R13, R96, R18, 0x1, P6 ;  /* 0x00000012600d7211 */ /* 0x002fc600030f0eff */
[----:B------:R-:W-:Y:S01]  /*40e0*/  STL [R1+0x3e0], R14 ;  /* 0x0003e00e01007387 */ /* 0x000fe20000100800 */
[----:B------:R-:W-:-:S03]  /*40f0*/  IMAD R96, R11, 0xc0, RZ ;  /* 0x000000c00b607824 */ /* 0x000fc600078e02ff */
[----:B------:R1:W-:Y:S01]  /*4100*/  STL [R1+0x504], R13 ;  /* 0x0005040d01007387 */ /* 0x0003e20000100800 */
[----:B0-----:R-:W-:-:S05]  /*4110*/  IADD3 R12, P6, R122, R10, RZ ;  /* 0x0000000a7a0c7210 */ /* 0x001fca0007fde0ff */
[----:B------:R0:W-:Y:S01]  /*4120*/  STL [R1+0x4b0], R12 ;  /* 0x0004b00c01007387 */ /* 0x0001e20000100800 */
[----:B-1----:R-:W-:Y:S02]  /*4130*/  LEA.HI.X.SX32 R13, R120, R18, 0x1, P5 ;  /* 0x00000012780d7211 */ /* 0x002fe400028f0eff */
[----:B------:R-:W-:-:S03]  /*4140*/  IADD3 R14, P5, R123, R10, RZ ;  /* 0x0000000a7b0e7210 */ /* 0x000fc60007fbe0ff */
[----:B------:R1:W-:Y:S01]  /*4150*/  STL [R1+0x230], R13 ;  /* 0x0002300d01007387 */ /* 0x0003e20000100800 */
[----:B0-----:R-:W-:-:S03]  /*4160*/  LEA.HI.X.SX32 R12, R122, R18, 0x1, P0 ;  /* 0x000000127a0c7211 */ /* 0x001fc600000f0eff */
[----:B------:R-:W-:Y:S04]  /*4170*/  STL [R1+0x518], R14 ;  /* 0x0005180e01007387 */ /* 0x000fe80000100800 */
[----:B------:R0:W-:Y:S01]  /*4180*/  STL [R1+0x3dc], R12 ;  /* 0x0003dc0c01007387 */ /* 0x0001e20000100800 */
[----:B-1----:R-:W-:Y:S01]  /*4190*/  IADD3 R13, P0, R96, R10, RZ ;  /* 0x0000000a600d7210 */ /* 0x002fe20007f1e0ff */
[----:B------:R-:W-:-:S04]  /*41a0*/  IMAD R96, R11, 0x2c, RZ ;  /* 0x0000002c0b607824 */ /* 0x000fc800078e02ff */
[----:B------:R1:W-:Y:S01]  /*41b0*/  STL [R1+0x274], R13 ;  /* 0x0002740d01007387 */ /* 0x0003e20000100800 */
[----:B0-----:R-:W-:-:S05]  /*41c0*/  LEA.HI.X.SX32 R12, R123, R18, 0x1, P6 ;  /* 0x000000127b0c7211 */ /* 0x001fca00030f0eff */
[----:B------:R0:W-:Y:S01]  /*41d0*/  STL [R1+0x4ac], R12 ;  /* 0x0004ac0c01007387 */ /* 0x0001e20000100800 */
[----:B-1----:R-:W-:-:S05]  /*41e0*/  IADD3 R13, P6, R125, R10, RZ ;  /* 0x0000000a7d0d7210 */ /* 0x002fca0007fde0ff */
[----:B------:R1:W-:Y:S01]  /*41f0*/  STL [R1+0x420], R13 ;  /* 0x0004200d01007387 */ /* 0x0003e20000100800 */
[----:B0-----:R-:W-:Y:S01]  /*4200*/  LEA.HI.X.SX32 R12, R95, R18, 0x1, P5 ;  /* 0x000000125f0c7211 */ /* 0x001fe200028f0eff */
[----:B------:R-:W-:-:S04]  /*4210*/  IMAD R95, R11, 0xb, RZ ;  /* 0x0000000b0b5f7824 */ /* 0x000fc800078e02ff */
[----:B------:R0:W-:Y:S01]  /*4220*/  STL [R1+0x514], R12 ;  /* 0x0005140c01007387 */ /* 0x0001e20000100800 */
[----:B-1----:R-:W-:-:S05]  /*4230*/  IADD3 R13, P5, R96, R10, RZ ;  /* 0x0000000a600d7210 */ /* 0x002fca0007fbe0ff */
        /* <DEDUP_REMOVED lines=80> */
[----:B0-----:R-:W-:Y:S02]  /*4740*/  LEA.HI.X.SX32 R12, R90, R18, 0x1, P6 ;  /* 0x000000125a0c7211 */ /* 0x001fe400030f0eff */
[----:B------:R-:W-:-:S03]  /*4750*/  IADD3 R14, P6, R95, R10, RZ ;  /* 0x0000000a5f0e7210 */ /* 0x000fc60007fde0ff */
[----:B------:R0:W-:Y:S01]  /*4760*/  STL [R1+0x52c], R12 ;  /* 0x00052c0c01007387 */ /* 0x0001e20000100800 */
[----:B-1----:R-:W-:-:S03]  /*4770*/  LEA.HI.X.SX32 R13, R91, R18, 0x1, P5 ;  /* 0x000000125b0d7211 */ /* 0x002fc600028f0eff */
[----:B------:R1:W-:Y:S04]  /*4780*/  STL [R1+0x568], R14 ;  /* 0x0005680e01007387 */ /* 0x0003e80000100800 */
[----:B------:R2:W-:Y:S01]  /*4790*/  STL [R1+0x554], R13 ;  /* 0x0005540d01007387 */ /* 0x0005e20000100800 */
[----:B0-----:R-:W-:Y:S02]  /*47a0*/  LEA R12, P5, R11, R10, 0x7 ;  /* 0x0000000a0b0c7211 */ /* 0x001fe400078a38ff */
[----:B-1----:R-:W-:-:S03]  /*47b0*/  LEA.HI.X.SX32 R14, R92, R18, 0x1, P0 ;  /* 0x000000125c0e7211 */ /* 0x002fc600000f0eff */
[----:B------:R0:W-:Y:S01]  /*47c0*/  STL [R1+0x374], R12 ;  /* 0x0003740c01007387 */ /* 0x0001e20000100800 */
[C---:B------:R-:W-:Y:S01]  /*47d0*/  IMAD.SHL.U32 R92, R11.reuse, 0x20, RZ ;  /* 0x000000200b5c7824 */ /* 0x040fe200078e00ff */
[----:B--2---:R-:W-:Y:S02]  /*47e0*/  LEA R13, P0, R11, R10, 0x6 ;  /* 0x0000000a0b0d7211 */ /* 0x004fe400078030ff */
[----:B------:R1:W-:Y:S04]  /*47f0*/  STL [R1+0x270], R14 ;  /* 0x0002700e01007387 */ /* 0x0003e80000100800 */
[----:B------:R2:W-:Y:S01]  /*4800*/  STL [R1+0x480], R13 ;  /* 0x0004800d01007387 */ /* 0x0005e20000100800 */
[----:B0-----:R-:W-:Y:S01]  /*4810*/  LEA.HI.X.SX32 R12, R93, R18, 0x1, P1 ;  /* 0x000000125d0c7211 */ /* 0x001fe200008f0eff */
[C---:B------:R-:W-:Y:S01]  /*4820*/  IMAD.SHL.U32 R93, R11.reuse, 0x10, RZ ;  /* 0x000000100b5d7824 */ /* 0x040fe200078e00ff */
[----:B-1----:R-:W-:-:S03]  /*4830*/  LEA R14, P1, R11, R10, 0x5 ;  /* 0x0000000a0b0e7211 */ /* 0x002fc600078228ff */
[----:B------:R0:W-:Y:S01]  /*4840*/  STL [R1+0x3fc], R12 ;  /* 0x0003fc0c01007387 */ /* 0x0001e20000100800 */
[----:B--2---:R-:W-:-:S03]  /*4850*/  LEA.HI.X.SX32 R13, R96, R18, 0x1, P3 ;  /* 0x00000012600d7211 */ /* 0x004fc600018f0eff */
[----:B------:R-:W-:Y:S01]  /*4860*/  STL [R1+0x500], R14 ;  /* 0x0005000e01007387 */ /* 0x000fe20000100800 */
[----:B------:R-:W-:-:S03]  /*4870*/  IMAD.SHL.U32 R96, R11, 0x2, RZ ;  /* 0x000000020b607824 */ /* 0x000fc600078e00ff */
[----:B------:R1:W-:Y:S01]  /*4880*/  STL [R1+0x4bc], R13 ;  /* 0x0004bc0d01007387 */ /* 0x0003e20000100800 */
[----:B0-----:R-:W-:-:S05]  /*4890*/  LEA R12, P3, R11, R10, 0x4 ;  /* 0x0000000a0b0c7211 */ /* 0x001fca00078620ff */
[----:B------:R0:W-:Y:S01]  /*48a0*/  STL [R1+0x540], R12 ;  /* 0x0005400c01007387 */ /* 0x0001e20000100800 */
[----:B-1----:R-:W-:Y:S01]  /*48b0*/  LEA.HI.X.SX32 R13, R94, R18, 0x1, P4 ;  /* 0x000000125e0d7211 */ /* 0x002fe200020f0eff */
[----:B------:R-:W-:-:S04]  /*48c0*/  IMAD R94, R11, 0x3, RZ ;  /* 0x000000030b5e7824 */ /* 0x000fc800078e02ff */
[----:B------:R1:W-:Y:S01]  /*48d0*/  STL [R1+0x51c], R13 ;  /* 0x00051c0d01007387 */ /* 0x0003e20000100800 */
[----:B------:R-:W-:Y:S01]  /*48e0*/  LEA.HI.X.SX32 R14, R94, R18, 0x1, P6 ;  /* 0x000000125e0e7211 */ /* 0x000fe200030f0eff */
[C---:B------:R-:W-:Y:S01]  /*48f0*/  IMAD.SHL.U32 R94, R11.reuse, 0x8, RZ ;  /* 0x000000080b5e7824 */ /* 0x040fe200078e00ff */
[----:B0-----:R-:W-:-:S05]  /*4900*/  LEA R12, P4, R11, R10, 0x3 ;  /* 0x0000000a0b0c7211 */ /* 0x001fca00078818ff */
[----:B------:R0:W-:Y:S01]  /*4910*/  STL [R1+0x560], R12 ;  /* 0x0005600c01007387 */ /* 0x0001e20000100800 */
[----:B-1----:R-:W-:Y:S01]  /*4920*/  LEA.HI.X.SX32 R13, R95, R18, 0x1, P2 ;  /* 0x000000125f0d7211 */ /* 0x002fe200010f0eff */
[----:B------:R-:W-:-:S04]  /*4930*/  IMAD.SHL.U32 R95, R11, 0x40, RZ ;  /* 0x000000400b5f7824 */ /* 0x000fc800078e00ff */
[----:B------:R1:W-:Y:S01]  /*4940*/  STL [R1+0x54c], R13 ;  /* 0x00054c0d01007387 */ /* 0x0003e20000100800 */
[----:B0-----:R-:W-:-:S05]  /*4950*/  IADD3 R12, P2, R96, R10, RZ ;  /* 0x0000000a600c7210 */ /* 0x001fca0007f5e0ff */
[----:B------:R0:W-:Y:S01]  /*4960*/  STL [R1+0x578], R12 ;  /* 0x0005780c01007387 */ /* 0x0001e20000100800 */
[----:B-1----:R-:W-:-:S03]  /*4970*/  LEA R13, P6, R11, R10, 0x2 ;  /* 0x0000000a0b0d7211 */ /* 0x002fc600078c10ff */
[----:B------:R1:W-:Y:S04]  /*4980*/  STL [R1+0x564], R14 ;  /* 0x0005640e01007387 */ /* 0x0003e80000100800 */
[----:B------:R2:W-:Y:S01]  /*4990*/  STL [R1+0x570], R13 ;  /* 0x0005700d01007387 */ /* 0x0005e20000100800 */
[-C--:B0-----:R-:W-:Y:S01]  /*49a0*/  LEA.HI.X.SX32 R12, R95, R18.reuse, 0x1, P5 ;  /* 0x000000125f0c7211 */ /* 0x081fe200028f0eff */
[----:B------:R-:W-:Y:S01]  /*49b0*/  IMAD.SHL.U32 R95, R11, 0x4, RZ ;  /* 0x000000040b5f7824 */ /* 0x000fe200078e00ff */
[----:B-1----:R-:W-:-:S03]  /*49c0*/  LEA.HI.X.SX32 R14, R94, R18, 0x1, P3 ;  /* 0x000000125e0e7211 */ /* 0x002fc600018f0eff */
[----:B------:R0:W-:Y:S01]  /*49d0*/  STL [R1+0x370], R12 ;  /* 0x0003700c01007387 */ /* 0x0001e20000100800 */
[----:B--2---:R-:W-:-:S05]  /*49e0*/  LEA.HI.X.SX32 R13, R92, R18, 0x1, P0 ;  /* 0x000000125c0d7211 */ /* 0x004fca00000f0eff */
[----:B------:R1:W-:Y:S01]  /*49f0*/  STL [R1+0x47c], R13 ;  /* 0x00047c0d01007387 */ /* 0x0003e20000100800 */
[----:B0-----:R-:W-:-:S05]  /*4a00*/  LEA.HI.X.SX32 R12, R93, R18, 0x1, P1 ;  /* 0x000000125d0c7211 */ /* 0x001fca00008f0eff */
[----:B------:R0:W-:Y:S01]  /*4a10*/  STL [R1+0x4fc], R12 ;  /* 0x0004fc0c01007387 */ /* 0x0001e20000100800 */
[----:B-1----:R-:W-:-:S03]  /*4a20*/  LEA.HI.X.SX32 R13, R95, R18, 0x1, P4 ;  /* 0x000000125f0d7211 */ /* 0x002fc600020f0eff */
[----:B------:R1:W-:Y:S04]  /*4a30*/  STL [R1+0x53c], R14 ;  /* 0x00053c0e01007387 */ /* 0x0003e80000100800 */
[----:B------:R2:W-:Y:S01]  /*4a40*/  STL [R1+0x55c], R13 ;  /* 0x00055c0d01007387 */ /* 0x0005e20000100800 */
[-C--:B0-----:R-:W-:Y:S02]  /*4a50*/  LEA.HI.X.SX32 R12, R11, R18.reuse, 0x1, P2 ;  /* 0x000000120b0c7211 */ /* 0x081fe400010f0eff */
[----:B------:R-:W-:Y:S02]  /*4a60*/  LEA.HI.X.SX32 R11, R96, R18, 0x1, P6 ;  /* 0x00000012600b7211 */ /* 0x000fe400030f0eff */
[C---:B-1----:R-:W-:Y:S01]  /*4a70*/  LOP3.LUT R14, R19.reuse, 0x40, RZ, 0x3c, !PT ;  /* 0x00000040130e7812 */ /* 0x042fe200078e3cff */
[----:B------:R0:W-:Y:S01]  /*4a80*/  STL [R1+0x574], R12 ;  /* 0x0005740c01007387 */ /* 0x0001e20000100800 */
[----:B--2---:R-:W-:-:S03]  /*4a90*/  LOP3.LUT R13, R19, 0x50, RZ, 0x3c, !PT ;  /* 0x00000050130d7812 */ /* 0x004fc600078e3cff */
[----:B------:R1:W-:Y:S01]  /*4aa0*/  STL [R1+0x56c], R11 ;  /* 0x00056c0b01007387 */ /* 0x0003e20000100800 */
[C---:B0-----:R-:W-:Y:S02]  /*4ab0*/  LOP3.LUT R12, R19.reuse, 0x60, RZ, 0x3c, !PT ;  /* 0x00000060130c7812 */ /* 0x041fe400078e3cff */
[----:B-1----:R-:W-:-:S07]  /*4ac0*/  LOP3.LUT R11, R19, 0x70, RZ, 0x3c, !PT ;  /* 0x00000070130b7812 */ /* 0x002fce00078e3cff */
.L_x_2:
[----:B------:R-:W-:Y:S01]  /*4ad0*/  STL [R1+0x730], R102 ;  /* 0x0007306601007387 */ /* 0x000fe20000100800 */
[----:B0-----:R-:W0:Y:S03]  /*4ae0*/  LDC R23, c[0x0][0x230] ;  /* 0x00008c00ff177b82 */ /* 0x001e260000000800 */
[----:B------:R-:W-:Y:S04]  /*4af0*/  STL [R1+0x73c], R102 ;  /* 0x00073c6601007387 */ /* 0x000fe80000100800 */
        /* <DEDUP_REMOVED lines=54> */
[----:B------:R-:W-:Y:S01]  /*4e60*/  STL [R1+0x664], R96 ;  /* 0x0006646001007387 */ /* 0x000fe20000100800 */
[----:B0-----:R-:W-:-:S03]  /*4e70*/  IMAD R23, R22, -0x80, R23 ;  /* 0xffffff8016177824 */ /* 0x001fc600078e0217 */
[----:B------:R-:W-:Y:S04]  /*4e80*/  STL [R1+0x660], R97 ;  /* 0x0006606101007387 */ /* 0x000fe80000100800 */
[----:B------:R-:W-:Y:S04]  /*4e90*/  STL [R1+0x65c], R105 ;  /* 0x00065c6901007387 */ /* 0x000fe80000100800 */
[----:B------:R-:W-:Y:S04]  /*4ea0*/  STL [R1+0x658], R107 ;  /* 0x0006586b01007387 */ /* 0x000fe80000100800 */
[----:B------:R-:W-:Y:S04]  /*4eb0*/  STL [R1+0x654], R109 ;  /* 0x0006546d01007387 */ /* 0x000fe80000100800 */
[----:B------:R-:W-:Y:S01]  /*4ec0*/  STL [R1+0x650], R19 ;  /* 0x0006501301007387 */ /* 0x000fe20000100800 */
[----:B------:R-:W-:-:S03]  /*4ed0*/  ISETP.GT.AND P0, PT, R23, RZ, PT ;  /* 0x000000ff1700720c */ /* 0x000fc60003f04270 */
        /* <DEDUP_REMOVED lines=12> */
[----:B------:R-:W-:-:S03]  /*4fa0*/  PRMT R103, RZ, 0x7610, R103 ;  /* 0x00007610ff677816 */ /* 0x000fc60000000067 */
[----:B------:R-:W-:Y:S01]  /*4fb0*/  STL [R1+0x5d8], R12 ;  /* 0x0005d80c01007387 */ /* 0x000fe20000100800 */
[----:B------:R-:W-:-:S03]  /*4fc0*/  @P0 IMAD.MOV.U32 R88, RZ, RZ, R10 ;  /* 0x000000ffff580224 */ /* 0x000fc600078e000a */
[----:B------:R-:W-:Y:S01]  /*4fd0*/  STL [R1+0x5d4], R11 ;  /* 0x0005d40b01007387 */ /* 0x000fe20000100800 */
[----:B------:R-:W-:-:S03]  /*4fe0*/  @P0 IMAD.MOV.U32 R89, RZ, RZ, R18 ;  /* 0x000000ffff590224 */ /* 0x000fc600078e0012 */
[----:B------:R-:W-:Y:S04]  /*4ff0*/  STL [R1+0x5bc], R2 ;  /* 0x0005bc0201007387 */ /* 0x000fe80000100800 */
[----:B------:R0:W-:Y:S04]  /*5000*/  STL [R1+0x5ac], R20 ;  /* 0x0005ac1401007387 */ /* 0x0001e80000100800 */
[----:B------:R1:W2:Y:S04]  /*5010*/  @P0 LDG.E.U16 R103, desc[UR14][R88.64] ;  /* 0x0000000e58670981 */ /* 0x0002a8000c1e1500 */
[----:B0-----:R-:W3:Y:S01]  /*5020*/  LDL.LU R20, [R1+0x568] ;  /* 0x0005680001147983 */ /* 0x001ee20000300800 */
[----:B------:R-:W-:-:S02]  /*5030*/  ISETP.GT.AND P1, PT, R23, 0x1, PT ;  /* 0x000000011700780c */ /* 0x000fc40003f24270 */
[----:B------:R-:W-:Y:S01]  /*5040*/  PRMT R102, RZ, 0x7610, R102 ;  /* 0x00007610ff667816 */ /* 0x000fe20000000066 */
[----:B-----5:R-:W-:Y:S01]  /*5050*/  STL [R1+0x5a8], R0 ;  /* 0x0005a80001007387 */ /* 0x020fe20000100800 */
[C---:B------:R-:W-:Y:S02]  /*5060*/  ISETP.GT.AND P2, PT, R23.reuse, 0x2, PT ;  /* 0x000000021700780c */ /* 0x040fe40003f44270 */
[----:B------:R-:W-:Y:S01]  /*5070*/  PRMT R101, RZ, 0x7610, R101 ;  /* 0x00007610ff657816 */ /* 0x000fe20000000065 */
[----:B------:R-:W-:Y:S01]  /*5080*/  STL [R1+0x5b4], R22 ;  /* 0x0005b41601007387 */ /* 0x000fe20000100800 */
[----:B------:R-:W-:-:S03]  /*5090*/  ISETP.GT.AND P3, PT, R23, 0x3, PT ;  /* 0x000000031700780c */ /* 0x000fc60003f64270 */
[----:B------:R-:W-:Y:S04]  /*50a0*/  STL [R1+0x5b8], R10 ;  /* 0x0005b80a01007387 */ /* 0x000fe80000100800 */
[----:B------:R0:W-:Y:S04]  /*50b0*/  STL [R1+0x5b0], R18 ;  /* 0x0005b01201007387 */ /* 0x0001e80000100800 */
[----:B0-----:R-:W4:Y:S04]  /*50c0*/  LDL.LU R18, [R1+0x570] ;  /* 0x0005700001127983 */ /* 0x001f280000300800 */
[----:B------:R-:W1:Y:S04]  /*50d0*/  LDL R88, [R1+0x574] ;  /* 0x0005740001587983 */ /* 0x000e680000100800 */
[----:B------:R-:W1:Y:S02]  /*50e0*/  LDL R89, [R1+0x578] ;  /* 0x0005780001597983 */ /* 0x000e640000100800 */
[----:B-1----:R-:W-:-:S04]  /*50f0*/  @P1 LOP3.LUT R89, R89, R88, RZ, 0x3c, !PT ;  /* 0x0000005859591212 */ /* 0x002fc800078e3cff */
[----:B------:R-:W-:-:S04]  /*5100*/  @P1 LOP3.LUT R88, R89, R88, RZ, 0x3c, !PT ;  /* 0x0000005859581212 */ /* 0x000fc800078e3cff */
[----:B------:R-:W-:-:S05]  /*5110*/  @P1 LOP3.LUT R89, R89, R88, RZ, 0x3c, !PT ;  /* 0x0000005859591212 */ /* 0x000fca00078e3cff */
[----:B------:R-:W2:Y:S04]  /*5120*/  @P1 LDG.E.U16 R102, desc[UR14][R88.64] ;  /* 0x0000000e58661981 */ /* 0x000ea8000c1e1500 */
[----:B--2---:R0:W-:Y:S04]  /*5130*/  STL [R1+0x594], R102 ;  /* 0x0005946601007387 */ /* 0x0041e80000100800 */
[----:B0-----:R-:W2:Y:S04]  /*5140*/  LDL.LU R102, [R1+0x744] ;  /* 0x0007440001667983 */ /* 0x001ea80000300800 */
[----:B------:R-:W3:Y:S01]  /*5150*/  LDL R89, [R1+0x56c] ;  /* 0x00056c0001597983 */ /* 0x000ee20000100800 */
[----:B----4-:R-:W-:-:S05]  /*5160*/  @P2 IMAD.MOV.U32 R88, RZ, RZ, R18 ;  /* 0x000000ffff582224 */ /* 0x010fca00078e0012 */
[----:B---3--:R-:W3:Y:S04]  /*5170*/  @P2 LDG.E.U16 R101, desc[UR14][R88.64] ;  /* 0x0000000e58652981 */ /* 0x008ee8000c1e1500 */
[----:B------:R-:W-:Y:S04]  /*5180*/  STL [R1+0x5c0], R18 ;  /* 0x0005c01201007387 */ /* 0x000fe80000100800 */
[----:B---3--:R0:W-:Y:S04]  /*5190*/  STL [R1+0x590], R101 ;  /* 0x0005906501007387 */ /* 0x0081e80000100800 */
[----:B0-----:R-:W3:Y:S04]  /*51a0*/  LDL.LU R101, [R1+0x740] ;  /* 0x0007400001657983 */ /* 0x001ee80000300800 */
[----:B------:R-:W4:Y:S01]  /*51b0*/  LDL R89, [R1+0x564] ;  /* 0x0005640001597983 */ /* 0x000f220000100800 */
[----:B--2---:R-:W-:Y:S01]  /*51c0*/  PRMT R102, RZ, 0x7610, R102 ;  /* 0x00007610ff667816 */ /* 0x004fe20000000066 */
[----:B------:R-:W-:-:S05]  /*51d0*/  @P3 IMAD.MOV.U32 R88, RZ, RZ, R20 ;  /* 0x000000ffff583224 */ /* 0x000fca00078e0014 */
[----:B----4-:R-:W2:Y:S04]  /*51e0*/  @P3 LDG.E.U16 R102, desc[UR14][R88.64] ;  /* 0x0000000e58663981 */ /* 0x010ea8000c1e1500 */
[----:B------:R-:W-:Y:S01]  /*51f0*/  STL [R1+0x5c4], R20 ;  /* 0x0005c41401007387 */ /* 0x000fe20000100800 */
[----:B------:R-:W-:-:S03]  /*5200*/  ISETP.GT.AND P4, PT, R23, 0x4, PT ;  /* 0x000000041700780c */ /* 0x000fc60003f84270 */
[----:B--2---:R0:W-:Y:S04]  /*5210*/  STL [R1+0x58c], R102 ;  /* 0x00058c6601007387 */ /* 0x0041e80000100800 */
[----:B0-----:R-:W2:Y:S04]  /*5220*/  LDL.LU R102, [R1+0x73c] ;  /* 0x00073c0001667983 */ /* 0x001ea80000300800 */
[----:B------:R-:W4:Y:S04]  /*5230*/  LDL R88, [R1+0x55c] ;  /* 0x00055c0001587983 */ /* 0x000f280000100800 */
[----:B------:R-:W4:Y:S01]  /*5240*/  LDL R89, [R1+0x560] ;  /* 0x0005600001597983 */ /* 0x000f220000100800 */
[----:B------:R-:W-:-:S02]  /*5250*/  PRMT R100, RZ, 0x7610, R100 ;  /* 0x00007610ff647816 */ /* 0x000fc40000000064 */
[----:B----4-:R-:W-:-:S04]  /*5260*/  @P4 LOP3.LUT R89, R89, R88, RZ, 0x3c, !PT ;  /* 0x0000005859594212 */ /* 0x010fc800078e3cff */
[----:B------:R-:W-:-:S04]  /*5270*/  @P4 LOP3.LUT R88, R89, R88, RZ, 0x3c, !PT ;  /* 0x0000005859584212 */ /* 0x000fc800078e3cff */
[----:B------:R-:W-:-:S05]  /*5280*/  @P4 LOP3.LUT R89, R89, R88, RZ, 0x3c, !PT ;  /* 0x0000005859594212 */ /* 0x000fca00078e3cff */
[----:B------:R-:W4:Y:S01]  /*5290*/  @P4 LDG.E.U16 R100, desc[UR14][R88.64] ;  /* 0x0000000e58644981 */ /* 0x000f22000c1e1500 */
[----:B------:R-:W-:-:S03]  /*52a0*/  ISETP.GT.AND P5, PT, R23, 0x5, PT ;  /* 0x000000051700780c */ /* 0x000fc60003fa4270 */
[----:B----4-:R0:W-:Y:S04]  /*52b0*/  STL [R1+0x588], R100 ;  /* 0x0005886401007387 */ /* 0x0101e80000100800 */
[----:B0-----:R-:W4:Y:S04]  /*52c0*/  LDL.LU R100, [R1+0x738] ;  /* 0x0007380001647983 */ /* 0x001f280000300800 */
[----:B------:R-:W2:Y:S04]  /*52d0*/  LDL R88, [R1+0x554] ;  /* 0x0005540001587983 */ /* 0x000ea80000100800 */
[----:B------:R-:W2:Y:S01]  /*52e0*/  LDL R89, [R1+0x558] ;  /* 0x0005580001597983 */ /* 0x000ea20000100800 */
[----:B---3--:R-:W-:-:S02]  /*52f0*/  PRMT R101, RZ, 0x7610, R101 ;  /* 0x00007610ff657816 */ /* 0x008fc40000000065 */
[----:B--2---:R-:W-:-:S04]  /*5300*/  @P5 LOP3.LUT R89, R89, R88, RZ, 0x3c, !PT ;  /* 0x0000005859595212 */ /* 0x004fc800078e3cff */
[----:B------:R-:W-:-:S04]  /*5310*/  @P5 LOP3.LUT R88, R89, R88, RZ, 0x3c, !PT ;  /* 0x0000005859585212 */ /* 0x000fc800078e3cff */
[----:B------:R-:W-:-:S05]  /*5320*/  @P5 LOP3.LUT R89, R89, R88, RZ, 0x3c, !PT ;  /* 0x0000005859595212 */ /* 0x000fca00078e3cff */
[----:B------:R-:W2:Y:S01]  /*5330*/  @P5 LDG.E.U16 R101, desc[UR14][R88.64] ;  /* 0x0000000e58655981 */ /* 0x000ea2000c1e1500 */
[----:B------:R-:W-:-:S03]  /*5340*/  ISETP.GT.AND P6, PT, R23, 0x6, PT ;  /* 0x000000061700780c */ /* 0x000fc60003fc4270 */
[----:B--2---:R0:W-:Y:S04]  /*5350*/  STL [R1+0x584], R101 ;  /* 0x0005846501007387 */ /* 0x0041e80000100800 */
[----:B0-----:R-:W2:Y:S04]  /*5360*/  LDL.LU R101, [R1+0x734] ;  /* 0x0007340001657983 */ /* 0x001ea80000300800 */
[----:B------:R-:W3:Y:S04]  /*5370*/  LDL R88, [R1+0x54c] ;  /* 0x00054c0001587983 */ /* 0x000ee80000100800 */
[----:B------:R-:W3:Y:S01]  /*5380*/  LDL R89, [R1+0x550] ;  /* 0x0005500001597983 */ /* 0x000ee20000100800 */
[----:B------:R-:W-:-:S02]  /*5390*/  PRMT R102, RZ, 0x7610, R102 ;  /* 0x00007610ff667816 */ /* 0x000fc40000000066 */
[----:B---3--:R-:W-:-:S04]  /*53a0*/  @P6 LOP3.LUT R89, R89, R88, RZ, 0x3c, !PT ;  /* 0x0000005859596212 */ /* 0x008fc800078e3cff */
[----:B------:R-:W-:-:S04]  /*53b0*/  @P6 LOP3.LUT R88, R89, R88, RZ, 0x3c, !PT ;  /* 0x0000005859586212 */ /* 0x000fc800078e3cff */
[----:B------:R-:W-:-:S05]  /*53c0*/  @P6 LOP3.LUT R89, R89, R88, RZ, 0x3c, !PT ;  /* 0x0000005859596212 */ /* 0x000fca00078e3cff */
[----:B------:R-:W3:Y:S01]  /*53d0*/  @P6 LDG.E.U16 R102, desc[UR14][R88.64] ;  /* 0x0000000e58666981 */ /* 0x000ee2000c1e1500 */
[----:B------:R-:W-:-:S03]  /*53e0*/  ISETP.GT.AND P1, PT, R23, 0x7, PT ;  /* 0x000000071700780c */ /* 0x000fc60003f24270 */
[----:B---3--:R0:W-:Y:S04]  /*53f0*/  STL [R1+0x580], R102 ;  /* 0x0005806601007387 */ /* 0x0081e80000100800 */
[----:B0-----:R-:W3:Y:S04]  /*5400*/  LDL.LU R102, [R1+0x730] ;  /* 0x0007300001667983 */ /* 0x001ee80000300800 */
[----:B------:R-:W4:Y:S04]  /*5410*/  LDL R88, [R1+0x544] ;  /* 0x0005440001587983 */ /* 0x000f280000100800 */
[----:B------:R-:W4:Y:S01]  /*5420*/  LDL R89, [R1+0x548] ;  /* 0x0005480001597983 */ /* 0x000f220000100800 */
[----:B--2---:R-:W-:-:S02]  /*5430*/  PRMT R101, RZ, 0x7610, R101 ;  /* 0x00007610ff657816 */ /* 0x004fc40000000065 */
[----:B----4-:R-:W-:-:S04]  /*5440*/  @P1 LOP3.LUT R89, R89, R88, RZ, 0x3c, !PT ;  /* 0x0000005859591212 */ /* 0x010fc800078e3cff */
[----:B------:R-:W-:-:S04]  /*5450*/  @P1 LOP3.LUT R88, R89, R88, RZ, 0x3c, !PT ;  /* 0x0000005859581212 */ /* 0x000fc800078e3cff */
[----:B------:R-:W-:-:S05]  /*5460*/  @P1 LOP3.LUT R89, R89, R88, RZ, 0x3c, !PT ;  /* 0x0000005859591212 */ /* 0x000fca00078e3cff */
[----:B------:R-:W2:Y:S01]  /*5470*/  @P1 LDG.E.U16 R101, desc[UR14][R88.64] ;  /* 0x0000000e58651981 */ /* 0x000ea2000c1e1500 */
[----:B------:R-:W-:-:S03]  /*5480*/  ISETP.GT.AND P0, PT, R23, 0x8, PT ;  /* 0x000000081700780c */ /* 0x000fc60003f04270 */
[----:B--2---:R0:W-:Y:S04]  /*5490*/  STL [R1+0x57c], R101 ;  /* 0x00057c6501007387 */ /* 0x0041e80000100800 */
[----:B0-----:R-:W2:Y:S04]  /*54a0*/  LDL.LU R101, [R1+0x72c] ;  /* 0x00072c0001657983 */ /* 0x001ea80000300800 */
[----:B------:R-:W4:Y:S04]  /*54b0*/  LDL R88, [R1+0x53c] ;  /* 0x00053c0001587983 */ /* 0x000f280000100800 */
[----:B------:R-:W4:Y:S01]  /*54c0*/  LDL R89, [R1+0x540] ;  /* 0x0005400001597983 */ /* 0x000f220000100800 */
[----:B---3--:R-:W-:-:S02]  /*54d0*/  PRMT R102, RZ, 0x7610, R102 ;  /* 0x00007610ff667816 */ /* 0x008fc40000000066 */
[----:B----4-:R-:W-:-:S04]  /*54e0*/  @P0 LOP3.LUT R89, R89, R88, RZ, 0x3c, !PT ;  /* 0x0000005859590212 */ /* 0x010fc800078e3cff */
[----:B------:R-:W-:-:S04]  /*54f0*/  @P0 LOP3.LUT R88, R89, R88, RZ, 0x3c, !PT ;  /* 0x0000005859580212 */ /* 0x000fc800078e3cff */
[----:B------:R-:W-:-:S05]  /*5500*/  @P0 LOP3.LUT R89, R89, R88, RZ, 0x3c, !PT ;  /* 0x0000005859590212 */ /* 0x000fca00078e3cff */
[----:B------:R0:W3:Y:S04]  /*5510*/  @P0 LDG.E.U16 R102, desc[UR14][R88.64] ;  /* 0x0000000e58660981 */ /* 0x0000e8000c1e1500 */
[----:B------:R-:W0:Y:S04]  /*5520*/  LDL R88, [R1+0x534] ;  /* 0x0005340001587983 */ /* 0x000e280000100800 */
[----:B------:R-:W0:Y:S01]  /*5530*/  LDL R89, [R1+0x538] ;  /* 0x0005380001597983 */ /* 0x000e220000100800 */
[----:B------:R-:W-:Y:S02]  /*5540*/  ISETP.GT.AND P2, PT, R23, 0x9, PT ;  /* 0x000000091700780c */ /* 0x000fe40003f44270 */
[----:B------:R-:W-:-:S11]  /*5550*/  PRMT R99, RZ, 0x7610, R99 ;  /* 0x00007610ff637816 */ /* 0x000fd60000000063 */
[----:B0-----:R-:W-:-:S04]  /*5560*/  @P2 LOP3.LUT R89, R89, R88, RZ, 0x3c, !PT ;  /* 0x0000005859592212 */ /* 0x001fc800078e3cff */
        /* <DEDUP_REMOVED lines=8> */
[----:B------:R-:W-:-:S02]  /*55f0*/  PRMT R100, RZ, 0x7610, R100 ;  /* 0x00007610ff647816 */ /* 0x000fc40000000064 */
        /* <DEDUP_REMOVED lines=47> */
[----:B------:R-:W3:Y:S04]  /*58f0*/  LDL R88, [R1+0x504] ;  /* 0x0005040001587983 */ /* 0x000ee80000100800 */
[----:B------:R-:W3:Y:S01]  /*5900*/  LDL R89, [R1+0x508] ;  /* 0x0005080001597983 */ /* 0x000ee20000100800 */
[----:B--2---:R-:W-:-:S02]  /*5910*/  PRMT R100, RZ, 0x7610, R100 ;  /* 0x00007610ff647816 */ /* 0x004fc40000000064 */
[----:B---3--:R-:W-:-:S04]  /*5920*/  @P3 LOP3.LUT R89, R89, R88, RZ, 0x3c, !PT ;  /* 0x0000005859593212 */ /* 0x008fc800078e3cff */
        /* <DEDUP_REMOVED lines=12> */
[----:B------:R0:W3:Y:S04]  /*59f0*/  @P4 LDG.E.U16 R101, desc[UR14][R88.64] ;  /* 0x0000000e58654981 */ /* 0x0000e8000c1e1500 */
[----:B------:R-:W0:Y:S04]  /*5a00*/  LDL R88, [R1+0x4f4] ;  /* 0x0004f40001587983 */ /* 0x000e280000100800 */
[----:B------:R-:W0:Y:S01]  /*5a10*/  LDL R89, [R1+0x4f8] ;  /* 0x0004f80001597983 */ /* 0x000e220000100800 */
[----:B------:R-:W-:Y:S02]  /*5a20*/  ISETP.GT.AND P1, PT, R23, 0x11, PT ;  /* 0x000000111700780c */ /* 0x000fe40003f24270 */
[----:B----4-:R-:W-:-:S11]  /*5a30*/  PRMT R99, RZ, 0x7610, R99 ;  /* 0x00007610ff637816 */ /* 0x010fd60000000063 */
[----:B0-----:R-:W-:-:S04]  /*5a40*/  @P1 LOP3.LUT R89, R89, R88, RZ, 0x3c, !PT ;  /* 0x0000005859591212 */ /* 0x001fc800078e3cff */
        /* <DEDUP_REMOVED lines=26> */
[----:B------:R-:W2:Y:S04]  /*5bf0*/  LDL R88, [R1+0x4dc] ;  /* 0x0004dc0001587983 */ /* 0x000ea80000100800 */
[----:B------:R-:W2:Y:S01]  /*5c00*/  LDL R89, [R1+0x4e0] ;  /* 0x0004e00001597983 */ /* 0x000ea20000100800 */
[----:B----4-:R-:W-:-:S02]  /*5c10*/  PRMT R99, RZ, 0x7610, R99 ;  /* 0x00007610ff637816 */ /* 0x010fc40000000063 */
[----:B--2---:R-:W-:-:S04]  /*5c20*/  @P3 LOP3.LUT R89, R89, R88, RZ, 0x3c, !PT ;  /* 0x0000005859593212 */ /* 0x004fc800078e3cff */
        /* <DEDUP_REMOVED lines=28> */
[----:B----4-:R-:W-:-:S02]  /*5df0*/  PRMT R100, RZ, 0x7610, R100 ;  /* 0x00007610ff647816 */ /* 0x010fc40000000064 */
        /* <DEDUP_REMOVED lines=95> */
[----:B--2---:R-:W-:-:S11]  /*63f0*/  PRMT R98, RZ, 0x7610, R98 ;  /* 0x00007610ff627816 */ /* 0x004fd60000000062 */
[----:B0-----:R-:W-:-:S04]  /*6400*/  @P0 LOP3.LUT R89, R89, R88, RZ, 0x3c, !PT ;  /* 0x0000005859590212 */ /* 0x001fc800078e3cff */
        /* <DEDUP_REMOVED lines=72> */
[----:B------:R0:W2:Y:S04]  /*6890*/  @P3 LDG.E.U16 R98, desc[UR14][R88.64] ;  /* 0x0000000e58623981 */ /* 0x0000a8000c1e1500 */
        /* <DEDUP_REMOVED lines=155> */
[----:B------:R0:W4:Y:S04]  /*7250*/  @P4 LDG.E.U16 R125, desc[UR14][R88.64] ;  /* 0x0000000e587d4981 */ /* 0x000128000c1e1500 */
[----:B------:R-:W0:Y:S04]  /*7260*/  LDL R88, [R1+0x3b4] ;  /* 0x0003b40001587983 */ /* 0x000e280000100800 */
[----:B------:R-:W0:Y:S01]  /*7270*/  LDL R89, [R1+0x3b8] ;  /* 0x0003b80001597983 */ /* 0x000e220000100800 */
[----:B------:R-:W-:Y:S02]  /*7280*/  ISETP.GT.AND P1, PT, R23, 0x39, PT ;  /* 0x000000391700780c */ /* 0x000fe40003f24270 */
[----:B------:R-:W-:-:S11]  /*7290*/  PRMT R108, RZ, 0x7610, R108 ;  /* 0x00007610ff6c7816 */ /* 0x000fd6000000006c */
[----:B0-----:R-:W-:-:S04]  /*72a0*/  @P1 LOP3.LUT R89, R89, R88, RZ, 0x3c, !PT ;  /* 0x0000005859591212 */ /* 0x001fc800078e3cff */
        /* <DEDUP_REMOVED lines=70> */
[----:B------:R-:W2:Y:S04]  /*7710*/  @P2 LDG.E.U16 R93, desc[UR14][R88.64] ;  /* 0x0000000e585d2981 */ /* 0x000ea8000c1e1500 */
[----:B---3--:R-:W-:Y:S01]  /*7720*/  STL [R1+0x5c8], R20 ;  /* 0x0005c81401007387 */ /* 0x008fe20000100800 */
        /* <DEDUP_REMOVED lines=59> */
[----:B------:R-:W2:Y:S04]  /*7ae0*/  @P3 LDG.E.U16 R11, desc[UR14][R88.64] ;  /* 0x0000000e580b3981 */ /* 0x000ea8000c1e1500 */
[----:B------:R-:W3:Y:S04]  /*7af0*/  LDL R88, [R1+0x338] ;  /* 0x0003380001587983 */ /* 0x000ee80000100800 */
[----:B------:R-:W3:Y:S01]  /*7b00*/  LDL R89, [R1+0x33c] ;  /* 0x00033c0001597983 */ /* 0x000ee20000100800 */
[----:B------:R-:W-:Y:S02]  /*7b10*/  ISETP.GT.AND P4, PT, R23, 0x47, PT ;  /* 0x000000471700780c */ /* 0x000fe40003f84270 */
[----:B------:R-:W-:Y:S01]  /*7b20*/  PRMT R18, RZ, 0x7610, R18 ;  /* 0x00007610ff127816 */ /* 0x000fe20000000012 */
[----:B--2---:R-:W-:Y:S10]  /*7b30*/  STL [R1+0x5dc], R11 ;  /* 0x0005dc0b01007387 */ /* 0x004ff40000100800 */
[----:B---3--:R-:W-:-:S04]  /*7b40*/  @P4 LOP3.LUT R89, R89, R88, RZ, 0x3c, !PT ;  /* 0x0000005859594212 */ /* 0x008fc800078e3cff */
        /* <DEDUP_REMOVED lines=10> */
[----:B------:R-:W3:Y:S04]  /*7bf0*/  @P1 LDG.E.U16 R19, desc[UR14][R88.64] ;  /* 0x0000000e58131981 */ /* 0x000ee8000c1e1500 */
[----:B--2---:R-:W-:Y:S01]  /*7c00*/  STL [R1+0x5cc], R18 ;  /* 0x0005cc1201007387 */ /* 0x004fe20000100800 */
[----:B------:R-:W-:-:S03]  /*7c10*/  ISETP.GT.AND P0, PT, R23, 0x49, PT ;  /* 0x000000491700780c */ /* 0x000fc60003f04270 */
[----:B---3--:R0:W-:Y:S04]  /*7c20*/  STL [R1+0x38], R19 ;  /* 0x0000381301007387 */ /* 0x0081e80000100800 */
        /* <DEDUP_REMOVED lines=30> */
[C---:B------:R-:W-:Y:S02]  /*7e10*/  ISETP.GT.AND P4, PT, R23.reuse, 0x4c, PT ;  /* 0x0000004c1700780c */ /* 0x040fe40003f84270 */
[----:B------:R-:W-:Y:S01]  /*7e20*/  PRMT R13, RZ, 0x7610, R13 ;  /* 0x00007610ff0d7816 */ /* 0x000fe2000000000d */
[----:B--2---:R0:W-:Y:S01]  /*7e30*/  STL [R1+0x600], R14 ;  /* 0x0006000e01007387 */ /* 0x0041e20000100800 */
[----:B------:R-:W-:-:S02]  /*7e40*/  ISETP.GT.AND P1, PT, R23, 0x4d, PT ;  /* 0x0000004d1700780c */ /* 0x000fc40003f24270 */
[----:B------:R-:W-:Y:S01]  /*7e50*/  PRMT R5, RZ, 0x7610, R5 ;  /* 0x00007610ff057816 */ /* 0x000fe20000000005 */
[----:B0-----:R-:W2:Y:S06]  /*7e60*/  LDL R14, [R1+0x2ec] ;  /* 0x0002ec00010e7983 */ /* 0x001eac0000100800 */
[----:B---3--:R-:W-:-:S04]  /*7e70*/  @P4 LOP3.LUT R89, R89, R88, RZ, 0x3c, !PT ;  /* 0x0000005859594212 */ /* 0x008fc800078e3cff */
[----:B------:R-:W-:-:S04]  /*7e80*/  @P4 LOP3.LUT R88, R89, R88, RZ, 0x3c, !PT ;  /* 0x0000005859584212 */ /* 0x000fc800078e3cff */
[----:B------:R-:W-:-:S05]  /*7e90*/  @P4 LOP3.LUT R89, R89, R88, RZ, 0x3c, !PT ;  /* 0x0000005859594212 */ /* 0x000fca00078e3cff */
[----:B------:R0:W3:Y:S04]  /*7ea0*/  @P4 LDG.E.U16 R13, desc[UR14][R88.64] ;  /* 0x0000000e580d4981 */ /* 0x0000e8000c1e1500 */
[----:B------:R-:W0:Y:S04]  /*7eb0*/  LDL R88, [R1+0x308] ;  /* 0x0003080001587983 */ /* 0x000e280000100800 */
[----:B------:R-:W0:Y:S02]  /*7ec0*/  LDL R89, [R1+0x30c] ;  /* 0x00030c0001597983 */ /* 0x000e240000100800 */
[----:B0-----:R-:W-:-:S04]  /*7ed0*/  @P1 LOP3.LUT R89, R89, R88, RZ, 0x3c, !PT ;  /* 0x0000005859591212 */ /* 0x001fc800078e3cff */
[----:B------:R-:W-:-:S04]  /*7ee0*/  @P1 LOP3.LUT R88, R89, R88, RZ, 0x3c, !PT ;  /* 0x0000005859581212 */ /* 0x000fc800078e3cff */
[----:B------:R-:W-:-:S05]  /*7ef0*/  @P1 LOP3.LUT R89, R89, R88, RZ, 0x3c, !PT ;  /* 0x0000005859591212 */ /* 0x000fca00078e3cff */
[----:B------:R-:W4:Y:S04]  /*7f00*/  @P1 LDG.E.U16 R5, desc[UR14][R88.64] ;  /* 0x0000000e58051981 */ /* 0x000f28000c1e1500 */
[----:B---3--:R-:W-:Y:S01]  /*7f10*/  STL [R1+0x5f4], R13 ;  /* 0x0005f40d01007387 */ /* 0x008fe20000100800 */
[----:B------:R-:W-:-:S03]  /*7f20*/  ISETP.GT.AND P0, PT, R23, 0x4e, PT ;  /* 0x0000004e1700780c */ /* 0x000fc60003f04270 */
[----:B----4-:R0:W-:Y:S04]  /*7f30*/  STL [R1+0x2c], R5 ;  /* 0x00002c0501007387 */ /* 0x0101e80000100800 */
        /* <DEDUP_REMOVED lines=27> */
[----:B------:R-:W3:Y:S01]  /*80f0*/  LDL R89, [R1+0x2e8] ;  /* 0x0002e80001597983 */ /* 0x000ee20000100800 */
[----:B------:R-:W-:Y:S02]  /*8100*/  ISETP.GT.AND P4, PT, R23, 0x51, PT ;  /* 0x000000511700780c */ /* 0x000fe40003f84270 */
[----:B------:R-:W-:-:S11]  /*8110*/  PRMT R16, RZ, 0x7610, R16 ;  /* 0x00007610ff107816 */ /* 0x000fd60000000010 */
[----:B0-----:R-:W-:Y:S01]  /*8120*/  @P4 IMAD.MOV.U32 R88, RZ, RZ, R14 ;  /* 0x000000ffff584224 */ /* 0x001fe200078e000e */
[----:B--2---:R-:W-:Y:S01]  /*8130*/  STL [R1+0x62c], R17 ;  /* 0x00062c1101007387 */ /* 0x004fe20000100800 */
[----:B------:R-:W-:Y:S02]  /*8140*/  ISETP.GT.AND P1, PT, R23, 0x52, PT ;  /* 0x000000521700780c */ /* 0x000fe40003f24270 */
[----:B------:R-:W-:Y:S01]  /*8150*/  PRMT R15, RZ, 0x7610, R15 ;  /* 0x00007610ff0f7816 */ /* 0x000fe2000000000f */
[----:B------:R-:W2:Y:S04]  /*8160*/  LDL R14, [R1+0x2c4] ;  /* 0x0002c400010e7983 */ /* 0x000ea80000100800 */
[----:B---3--:R-:W3:Y:S04]  /*8170*/  @P4 LDG.E.U16 R16, desc[UR14][R88.64] ;  /* 0x0000000e58104981 */ /* 0x008ee8000c1e1500 */
[----:B------:R-:W4:Y:S04]  /*8180*/  LDL R88, [R1+0x2e0] ;  /* 0x0002e00001587983 */ /* 0x000f280000100800 */
[----:B------:R-:W4:Y:S04]  /*8190*/  LDL R89, [R1+0x2e4] ;  /* 0x0002e40001597983 */ /* 0x000f280000100800 */
[----:B---3--:R-:W-:Y:S01]  /*81a0*/  STL [R1+0x620], R16 ;  /* 0x0006201001007387 */ /* 0x008fe20000100800 */
[----:B----4-:R-:W-:-:S04]  /*81b0*/  @P1 LOP3.LUT R89, R89, R88, RZ, 0x3c, !PT ;  /* 0x0000005859591212 */ /* 0x010fc800078e3cff */
[----:B------:R-:W-:-:S04]  /*81c0*/  @P1 LOP3.LUT R88, R89, R88, RZ, 0x3c, !PT ;  /* 0x0000005859581212 */ /* 0x000fc800078e3cff */
[----:B------:R-:W-:-:S05]  /*81d0*/  @P1 LOP3.LUT R89, R89, R88, RZ, 0x3c, !PT ;  /* 0x0000005859591212 */ /* 0x000fca00078e3cff */
[----:B------:R-:W3:Y:S04]  /*81e0*/  @P1 LDG.E.U16 R15, desc[UR14][R88.64] ;  /* 0x0000000e580f1981 */ /* 0x000ee8000c1e1500 */
[----:B------:R-:W4:Y:S04]  /*81f0*/  LDL R88, [R1+0x2d8] ;  /* 0x0002d80001587983 */ /* 0x000f280000100800 */
[----:B------:R-:W4:Y:S01]  /*8200*/  LDL R89, [R1+0x2dc] ;  /* 0x0002dc0001597983 */ /* 0x000f220000100800 */
[C---:B------:R-:W-:Y:S02]  /*8210*/  ISETP.GT.AND P0, PT, R23.reuse, 0x53, PT ;  /* 0x000000531700780c */ /* 0x040fe40003f04270 */
[----:B------:R-:W-:Y:S01]  /*8220*/  PRMT R95, RZ, 0x7610, R95 ;  /* 0x00007610ff5f7816 */ /* 0x000fe2000000005f */
[----:B---3--:R0:W-:Y:S01]  /*8230*/  STL [R1+0x610], R15 ;  /* 0x0006100f01007387 */ /* 0x0081e20000100800 */
[----:B------:R-:W-:-:S02]  /*8240*/  ISETP.GT.AND P2, PT, R23, 0x54, PT ;  /* 0x000000541700780c */ /* 0x000fc40003f44270 */
[----:B------:R-:W-:Y:S01]  /*8250*/  PRMT R94, RZ, 0x7610, R94 ;  /* 0x00007610ff5e7816 */ /* 0x000fe2000000005e */
[----:B0-----:R-:W3:Y:S06]  /*8260*/  LDL R15, [R1+0x2c0] ;  /* 0x0002c000010f7983 */ /* 0x001eec0000100800 */
[----:B----4-:R-:W-:-:S04]  /*8270*/  @P0 LOP3.LUT R89, R89, R88, RZ, 0x3c, !PT ;  /* 0x0000005859590212 */ /* 0x010fc800078e3cff */
[----:B------:R-:W-:-:S04]  /*8280*/  @P0 LOP3.LUT R88, R89, R88, RZ, 0x3c, !PT ;  /* 0x0000005859580212 */ /* 0x000fc800078e3cff */
[----:B------:R-:W-:-:S05]  /*8290*/  @P0 LOP3.LUT R89, R89, R88, RZ, 0x3c, !PT ;  /* 0x0000005859590212 */ /* 0x000fca00078e3cff */
[----:B------:R-:W4:Y:S04]  /*82a0*/  @P0 LDG.E.U16 R95, desc[UR14][R88.64] ;  /* 0x0000000e585f0981 */ /* 0x000f28000c1e1500 */
[----:B------:R-:W2:Y:S04]  /*82b0*/  LDL R88, [R1+0x2d0] ;  /* 0x0002d00001587983 */ /* 0x000ea80000100800 */
[----:B------:R-:W2:Y:S04]  /*82c0*/  LDL R89, [R1+0x2d4] ;  /* 0x0002d40001597983 */ /* 0x000ea80000100800 */
[----:B----4-:R0:W-:Y:S01]  /*82d0*/  STL [R1+0x24], R95 ;  /* 0x0000245f01007387 */ /* 0x0101e20000100800 */
[----:B------:R-:W-:-:S02]  /*82e0*/  ISETP.GT.AND P3, PT, R23, 0x55, PT ;  /* 0x000000551700780c */ /* 0x000fc40003f64270 */
[----:B------:R-:W-:Y:S02]  /*82f0*/  PRMT R4, RZ, 0x7610, R4 ;  /* 0x00007610ff047816 */ /* 0x000fe40000000004 */
[----:B------:R-:W-:Y:S02]  /*8300*/  ISETP.GT.AND P4, PT, R23, 0x56, PT ;  /* 0x000000561700780c */ /* 0x000fe40003f84270 */
[----:B------:R-:W-:Y:S01]  /*8310*/  PRMT R2, RZ, 0x7610, R2 ;  /* 0x00007610ff027816 */ /* 0x000fe20000000002 */
[----:B0-----:R-:W4:Y:S01]  /*8320*/  LDL R95, [R1+0x2bc] ;  /* 0x0002bc00015f7983 */ /* 0x001f220000100800 */
[----:B--2---:R-:W-:-:S04]  /*8330*/  @P2 LOP3.LUT R89, R89, R88, RZ, 0x3c, !PT ;  /* 0x0000005859592212 */ /* 0x004fc800078e3cff */
[----:B------:R-:W-:-:S04]  /*8340*/  @P2 LOP3.LUT R88, R89, R88, RZ, 0x3c, !PT ;  /* 0x0000005859582212 */ /* 0x000fc800078e3cff */
[----:B------:R-:W-:-:S05]  /*8350*/  @P2 LOP3.LUT R89, R89, R88, RZ, 0x3c, !PT ;  /* 0x0000005859592212 */ /* 0x000fca00078e3cff */
[----:B------:R0:W2:Y:S04]  /*8360*/  @P2 LDG.E.U16 R94, desc[UR14][R88.64] ;  /* 0x0000000e585e2981 */ /* 0x0000a8000c1e1500 */
[----:B------:R-:W0:Y:S04]  /*8370*/  LDL R88, [R1+0x2c8] ;  /* 0x0002c80001587983 */ /* 0x000e280000100800 */
[----:B------:R-:W0:Y:S02]  /*8380*/  LDL R89, [R1+0x2cc] ;  /* 0x0002cc0001597983 */ /* 0x000e240000100800 */
[----:B0-----:R-:W-:-:S04]  /*8390*/  @P3 LOP3.LUT R89, R89, R88, RZ, 0x3c, !PT ;  /* 0x0000005859593212 */ /* 0x001fc800078e3cff */
[----:B------:R-:W-:-:S04]  /*83a0*/  @P3 LOP3.LUT R88, R89, R88, RZ, 0x3c, !PT ;  /* 0x0000005859583212 */ /* 0x000fc800078e3cff */
[----:B------:R-:W-:-:S05]  /*83b0*/  @P3 LOP3.LUT R89, R89, R88, RZ, 0x3c, !PT ;  /* 0x0000005859593212 */ /* 0x000fca00078e3cff */
[----:B------:R0:W4:Y:S04]  /*83c0*/  @P3 LDG.E.U16 R4, desc[UR14][R88.64] ;  /* 0x0000000e58043981 */ /* 0x000128000c1e1500 */
[----:B--2---:R1:W-:Y:S01]  /*83d0*/  STL [R1+0x20], R94 ;  /* 0x0000205e01007387 */ /* 0x0043e20000100800 */
[----:B0-----:R-:W-:Y:S02]  /*83e0*/  @P4 IMAD.MOV.U32 R88, RZ, RZ, R14 ;  /* 0x000000ffff584224 */ /* 0x001fe400078e000e */
[----:B---3--:R-:W-:Y:S01]  /*83f0*/  @P4 IMAD.MOV.U32 R89, RZ, RZ, R15 ;  /* 0x000000ffff594224 */ /* 0x008fe200078e000f */
[----:B-1----:R-:W2:Y:S04]  /*8400*/  LDL R94, [R1+0x2b4] ;  /* 0x0002b400015e7983 */ /* 0x002ea80000100800 */
[----:B------:R0:W3:Y:S04]  /*8410*/  @P4 LDG.E.U16 R2, desc[UR14][R88.64] ;  /* 0x0000000e58024981 */ /* 0x0000e8000c1e1500 */
[----:B----4-:R1:W-:Y:S04]  /*8420*/  STL [R1+0x1c], R4 ;  /* 0x00001c0401007387 */ /* 0x0103e80000100800 */
[----:B-1----:R-:W4:Y:S04]  /*8430*/  LDL.LU R4, [R1+0x63c] ;  /* 0x00063c0001047983 */ /* 0x002f280000300800 */
[----:B------:R-:W2:Y:S01]  /*8440*/  LDL R89, [R1+0x2b8] ;  /* 0x0002b80001597983 */ /* 0x000ea20000100800 */
[----:B------:R-:W-:-:S02]  /*8450*/  ISETP.GT.AND P1, PT, R23, 0x57, PT ;  /* 0x000000571700780c */ /* 0x000fc40003f24270 */
[----:B------:R-:W-:Y:S01]  /*8460*/  PRMT R10, RZ, 0x7610, R10 ;  /* 0x00007610ff0a7816 */ /* 0x000fe2000000000a */
[----:B------:R-:W4:Y:S04]  /*8470*/  LDL R15, [R1+0x2a8] ;  /* 0x0002a800010f7983 */ /* 0x000f280000100800 */
[----:B------:R-:W4:Y:S06]  /*8480*/  LDL R14, [R1+0x2ac] ;  /* 0x0002ac00010e7983 */ /* 0x000f2c0000100800 */
[----:B0-----:R-:W-:Y:S01]  /*8490*/  @P1 IMAD.MOV.U32 R88, RZ, RZ, R95 ;  /* 0x000000ffff581224 */ /* 0x001fe200078e005f */
[----:B---3--:R-:W-:Y:S01]  /*84a0*/  STL [R1+0x5e0], R2 ;  /* 0x0005e00201007387 */ /* 0x008fe20000100800 */
[----:B------:R-:W-:-:S02]  /*84b0*/  ISETP.GT.AND P0, PT, R23, 0x58, PT ;  /* 0x000000581700780c */ /* 0x000fc40003f04270 */
[----:B------:R-:W-:Y:S01]  /*84c0*/  PRMT R17, RZ, 0x7610, R17 ;  /* 0x00007610ff117816 */ /* 0x000fe20000000011 */
[----:B------:R-:W3:Y:S04]  /*84d0*/  LDL R95, [R1+0x29c] ;  /* 0x00029c00015f7983 */ /* 0x000ee80000100800 */
[----:B--2---:R0:W2:Y:S04]  /*84e0*/  @P1 LDG.E.U16 R10, desc[UR14][R88.64] ;  /* 0x0000000e580a1981 */ /* 0x0040a8000c1e1500 */
[----:B------:R-:W4:Y:S02]  /*84f0*/  LDL R89, [R1+0x2b0] ;  /* 0x0002b00001597983 */ /* 0x000f240000100800 */
[----:B0-----:R-:W-:Y:S01]  /*8500*/  @P0 IMAD.MOV.U32 R88, RZ, RZ, R94 ;  /* 0x000000ffff580224 */ /* 0x001fe200078e005e */
[----:B------:R-:W-:-:S02]  /*8510*/  ISETP.GT.AND P2, PT, R23, 0x59, PT ;  /* 0x000000591700780c */ /* 0x000fc40003f44270 */
[----:B------:R-:W-:Y:S02]  /*8520*/  PRMT R13, RZ, 0x7610, R13 ;  /* 0x00007610ff0d7816 */ /* 0x000fe4000000000d */
[----:B----4-:R0:W4:Y:S04]  /*8530*/  @P0 LDG.E.U16 R17, desc[UR14][R88.64] ;  /* 0x0000000e58110981 */ /* 0x010128000c1e1500 */
[----:B--2---:R-:W-:Y:S04]  /*8540*/  STL [R1+0x5e4], R10 ;  /* 0x0005e40a01007387 */ /* 0x004fe80000100800 */
[----:B------:R-:W2:Y:S01]  /*8550*/  LDL R94, [R1+0x290] ;  /* 0x00029000015e7983 */ /* 0x000ea20000100800 */
[----:B0-----:R-:W-:-:S02]  /*8560*/  @P2 IMAD.MOV.U32 R88, RZ, RZ, R14 ;  /* 0x000000ffff582224 */ /* 0x001fc400078e000e */
[----:B------:R-:W-:-:S05]  /*8570*/  @P2 IMAD.MOV.U32 R89, RZ, RZ, R15 ;  /* 0x000000ffff592224 */ /* 0x000fca00078e000f */
[----:B------:R0:W3:Y:S04]  /*8580*/  @P2 LDG.E.U16 R13, desc[UR14][R88.64] ;  /* 0x0000000e580d2981 */ /* 0x0000e8000c1e1500 */
[----:B----4-:R1:W-:Y:S04]  /*8590*/  STL [R1+0x18], R17 ;  /* 0x0000181101007387 */ /* 0x0103e80000100800 */
[----:B------:R-:W0:Y:S04]  /*85a0*/  LDL R88, [R1+0x2a0] ;  /* 0x0002a00001587983 */ /* 0x000e280000100800 */
[----:B------:R-:W0:Y:S01]  /*85b0*/  LDL R89, [R1+0x2a4] ;  /* 0x0002a40001597983 */ /* 0x000e220000100800 */
[----:B------:R-:W-:-:S02]  /*85c0*/  ISETP.GT.AND P3, PT, R23, 0x5a, PT ;  /* 0x0000005a1700780c */ /* 0x000fc40003f64270 */
[----:B------:R-:W-:Y:S01]  /*85d0*/  PRMT R7, RZ, 0x7610, R7 ;  /* 0x00007610ff077816 */ /* 0x000fe20000000007 */
[----:B-1----:R-:W4:Y:S04]  /*85e0*/  LDL R17, [R1+0x294] ;  /* 0x0002940001117983 */ /* 0x002f280000100800 */
[----:B------:R-:W2:Y:S04]  /*85f0*/  LDL R15, [R1+0x288] ;  /* 0x00028800010f7983 */ /* 0x000ea80000100800 */
[----:B------:R-:W2:Y:S02]  /*8600*/  LDL R14, [R1+0x28c] ;  /* 0x00028c00010e7983 */ /* 0x000ea40000100800 */
        /* <DEDUP_REMOVED lines=8> */
[----:B------:R-:W4:Y:S01]  /*8690*/  LDL R89, [R1+0x298] ;  /* 0x0002980001597983 */ /* 0x000f220000100800 */
[----:B------:R-:W-:Y:S01]  /*86a0*/  PRMT R0, RZ, 0x7610, R0 ;  /* 0x00007610ff007816 */ /* 0x000fe20000000000 */
[----:B------:R-:W-:Y:S01]  /*86b0*/  @P4 IMAD.MOV.U32 R88, RZ, RZ, R95 ;  /* 0x000000ffff584224 */ /* 0x000fe200078e005f */
[----:B------:R-:W-:Y:S01]  /*86c0*/  ISETP.GT.AND P1, PT, R23, 0x5c, PT ;  /* 0x0000005c1700780c */ /* 0x000fe20003f24270 */
[----:B------:R-:W3:Y:S04]  /*86d0*/  LDL R95, [R1+0x280] ;  /* 0x00028000015f7983 */ /* 0x000ee80000100800 */
[----:B----4-:R0:W4:Y:S01]  /*86e0*/  @P4 LDG.E.U16 R0, desc[UR14][R88.64] ;  /* 0x0000000e58004981 */ /* 0x010122000c1e1500 */
[----:B------:R-:W-:-:S07]  /*86f0*/  PRMT R3, RZ, 0x7610, R3 ;  /* 0x00007610ff037816 */ /* 0x000fce0000000003 */
[----:B0-----:R-:W-:Y:S02]  /*8700*/  @P1 IMAD.MOV.U32 R88, RZ, RZ, R17 ;  /* 0x000000ffff581224 */ /* 0x001fe400078e0011 */
[----:B--2---:R-:W-:-:S05]  /*8710*/  @P1 IMAD.MOV.U32 R89, RZ, RZ, R94 ;  /* 0x000000ffff591224 */ /* 0x004fca00078e005e */
[----:B------:R0:W2:Y:S01]  /*8720*/  @P1 LDG.E.U16 R3, desc[UR14][R88.64] ;  /* 0x0000000e58031981 */ /* 0x0000a2000c1e1500 */
[----:B------:R-:W-:-:S03]  /*8730*/  ISETP.GT.AND P0, PT, R23, 0x5d, PT ;  /* 0x0000005d1700780c */ /* 0x000fc60003f04270 */
[----:B----4-:R1:W-:Y:S01]  /*8740*/  STL [R1+0x10], R0 ;  /* 0x0000100001007387 */ /* 0x0103e20000100800 */
[----:B------:R-:W-:-:S09]  /*8750*/  ISETP.GT.AND P2, PT, R23, 0x5e, PT ;  /* 0x0000005e1700780c */ /* 0x000fd20003f44270 */
[----:B0-----:R-:W-:Y:S01]  /*8760*/  @P0 IMAD.MOV.U32 R88, RZ, RZ, R14 ;  /* 0x000000ffff580224 */ /* 0x001fe200078e000e */
[----:B------:R-:W-:Y:S01]  /*8770*/  PRMT R11, RZ, 0x7610, R11 ;  /* 0x00007610ff0b7816 */ /* 0x000fe2000000000b */
[----:B------:R-:W-:Y:S01]  /*8780*/  @P0 IMAD.MOV.U32 R89, RZ, RZ, R15 ;  /* 0x000000ffff590224 */ /* 0x000fe200078e000f */
[----:B------:R-:W-:Y:S01]  /*8790*/  PRMT R18, RZ, 0x7610, R18 ;  /* 0x00007610ff127816 */ /* 0x000fe20000000012 */
[----:B------:R-:W4:Y:S04]  /*87a0*/  LDL R17, [R1+0x27c] ;  /* 0x00027c0001117983 */ /* 0x000f280000100800 */
[----:B-1----:R-:W4:Y:S04]  /*87b0*/  LDL R0, [R1+0x284] ;  /* 0x0002840001007983 */ /* 0x002f280000100800 */
[----:B------:R3:W4:Y:S04]  /*87c0*/  @P0 LDG.E.U16 R11, desc[UR14][R88.64] ;  /* 0x0000000e580b0981 */ /* 0x000728000c1e1500 */
[----:B------:R-:W4:Y:S01]  /*87d0*/  LDL R94, [R1+0x278] ;  /* 0x00027800015e7983 */ /* 0x000f220000100800 */
[----:B---3--:R-:W-:-:S03]  /*87e0*/  @P2 IMAD.MOV.U32 R89, RZ, RZ, R95 ;  /* 0x000000ffff592224 */ /* 0x008fc600078e005f */
[----:B--2---:R0:W-:Y:S04]  /*87f0*/  STL [R1+0xc], R3 ;  /* 0x00000c0301007387 */ /* 0x0041e80000100800 */
[----:B0-----:R-:W2:Y:S04]  /*8800*/  LDL.LU R3, [R1+0x634] ;  /* 0x0006340001037983 */ /* 0x001ea80000300800 */
[----:B------:R-:W3:Y:S04]  /*8810*/  LDL R15, [R1+0x270] ;  /* 0x00027000010f7983 */ /* 0x000ee80000100800 */
[----:B------:R-:W2:Y:S01]  /*8820*/  LDL R14, [R1+0x274] ;  /* 0x00027400010e7983 */ /* 0x000ea20000100800 */
[----:B----4-:R-:W-:-:S05]  /*8830*/  @P2 IMAD.MOV.U32 R88, RZ, RZ, R0 ;  /* 0x000000ffff582224 */ /* 0x010fca00078e0000 */
[----:B------:R0:W4:Y:S01]  /*8840*/  @P2 LDG.E.U16 R18, desc[UR14][R88.64] ;  /* 0x0000000e58122981 */ /* 0x000122000c1e1500 */
[----:B------:R-:W-:-:S03]  /*8850*/  ISETP.GT.AND P3, PT, R23, 0x5f, PT ;  /* 0x0000005f1700780c */ /* 0x000fc60003f64270 */
[----:B------:R1:W-:Y:S04]  /*8860*/  STL [R1+0x5e8], R11 ;  /* 0x0005e80b01007387 */ /* 0x0003e80000100800 */
[----:B------:R-:W4:Y:S01]  /*8870*/  LDL R0, [R1+0x26c] ;  /* 0x00026c0001007983 */ /* 0x000f220000100800 */
[----:B------:R-:W-:-:S03]  /*8880*/  ISETP.GT.AND P4, PT, R23, 0x60, PT ;  /* 0x000000601700780c */ /* 0x000fc60003f84270 */
[----:B-1----:R-:W4:Y:S02]  /*8890*/  LDL R11, [R1+0x268] ;  /* 0x00026800010b7983 */ /* 0x002f240000100800 */
[----:B0-----:R-:W-:Y:S01]  /*88a0*/  @P3 IMAD.MOV.U32 R88, RZ, RZ, R17 ;  /* 0x000000ffff583224 */ /* 0x001fe200078e0011 */
[----:B------:R-:W-:Y:S01]  /*88b0*/  PRMT R22, RZ, 0x7610, R22 ;  /* 0x00007610ff167816 */ /* 0x000fe20000000016 */
[----:B------:R-:W-:Y:S01]  /*88c0*/  @P3 IMAD.MOV.U32 R89, RZ, RZ, R94 ;  /* 0x000000ffff593224 */ /* 0x000fe200078e005e */
[----:B------:R-:W-:-:S04]  /*88d0*/  PRMT R13, RZ, 0x7610, R13 ;  /* 0x00007610ff0d7816 */ /* 0x000fc8000000000d */
[----:B------:R2:W4:Y:S02]  /*88e0*/  @P3 LDG.E.U16 R22, desc[UR14][R88.64] ;  /* 0x0000000e58163981 */ /* 0x000524000c1e1500 */
[----:B--2---:R-:W-:Y:S02]  /*88f0*/  @P4 IMAD.MOV.U32 R88, RZ, RZ, R14 ;  /* 0x000000ffff584224 */ /* 0x004fe400078e000e */
[----:B---3--:R-:W-:-:S05]  /*8900*/  @P4 IMAD.MOV.U32 R89, RZ, RZ, R15 ;  /* 0x000000ffff594224 */ /* 0x008fca00078e000f */
[----:B------:R0:W2:Y:S04]  /*8910*/  @P4 LDG.E.U16 R13, desc[UR14][R88.64] ;  /* 0x0000000e580d4981 */ /* 0x0000a8000c1e1500 */
[----:B----4-:R-:W-:Y:S04]  /*8920*/  STL [R1+0x5ec], R18 ;  /* 0x0005ec1201007387 */ /* 0x010fe80000100800 */
[----:B------:R-:W3:Y:S04]  /*8930*/  LDL R95, [R1+0x260] ;  /* 0x00026000015f7983 */ /* 0x000ee80000100800 */
[----:B------:R-:W4:Y:S01]  /*8940*/  LDL R17, [R1+0x264] ;  /* 0x0002640001117983 */ /* 0x000f220000100800 */
[----:B------:R-:W-:-:S02]  /*8950*/  ISETP.GT.AND P1, PT, R23, 0x61, PT ;  /* 0x000000611700780c */ /* 0x000fc40003f24270 */
[----:B------:R-:W-:Y:S02]  /*8960*/  ISETP.GT.AND P0, PT, R23, 0x62, PT ;  /* 0x000000621700780c */ /* 0x000fe40003f04270 */
[----:B------:R-:W-:Y:S02]  /*8970*/  PRMT R10, RZ, 0x7610, R10 ;  /* 0x00007610ff0a7816 */ /* 0x000fe4000000000a */
[----:B------:R-:W-:-:S07]  /*8980*/  PRMT R16, RZ, 0x7610, R16 ;  /* 0x00007610ff107816 */ /* 0x000fce0000000010 */
[----:B0-----:R-:W-:Y:S02]  /*8990*/  @P1 IMAD.MOV.U32 R88, RZ, RZ, R0 ;  /* 0x000000ffff581224 */ /* 0x001fe400078e0000 */
[----:B------:R-:W-:-:S05]  /*89a0*/  @P1 IMAD.MOV.U32 R89, RZ, RZ, R11 ;  /* 0x000000ffff591224 */ /* 0x000fca00078e000b */
[----:B------:R3:W4:Y:S04]  /*89b0*/  @P1 LDG.E.U16 R10, desc[UR14][R88.64] ;  /* 0x0000000e580a1981 */ /* 0x000728000c1e1500 */
[----:B------:R-:W-:Y:S04]  /*89c0*/  STL [R1+0x5f8], R22 ;  /* 0x0005f81601007387 */ /* 0x000fe80000100800 */
[----:B------:R-:W4:Y:S04]  /*89d0*/  LDL R15, [R1+0x258] ;  /* 0x00025800010f7983 */ /* 0x000f280000100800 */
[----:B--2---:R0:W-:Y:S04]  /*89e0*/  STL [R1+0x8], R13 ;  /* 0x0000080d01007387 */ /* 0x0041e80000100800 */
[----:B------:R-:W2:Y:S04]  /*89f0*/  LDL R94, [R1+0x250] ;  /* 0x00025000015e7983 */ /* 0x000ea80000100800 */
[----:B------:R-:W2:Y:S04]  /*8a00*/  LDL R14, [R1+0x254] ;  /* 0x00025400010e7983 */ /* 0x000ea80000100800 */
[----:B0-----:R-:W2:Y:S04]  /*8a10*/  LDL R13, [R1+0x25c] ;  /* 0x00025c00010d7983 */ /* 0x001ea80000100800 */
[----:B------:R-:W2:Y:S04]  /*8a20*/  LDL R11, [R1+0x248] ;  /* 0x00024800010b7983 */ /* 0x000ea80000100800 */
[----:B------:R-:W2:Y:S01]  /*8a30*/  LDL R0, [R1+0x24c] ;  /* 0x00024c0001007983 */ /* 0x000ea20000100800 */
[----:B---3--:R-:W-:-:S02]  /*8a40*/  @P0 IMAD.MOV.U32 R89, RZ, RZ, R95 ;  /* 0x000000ffff590224 */ /* 0x008fc400078e005f */
[----:B----4-:R-:W-:-:S05]  /*8a50*/  @P0 IMAD.MOV.U32 R88, RZ, RZ, R17 ;  /* 0x000000ffff580224 */ /* 0x010fca00078e0011 */
[----:B------:R0:W3:Y:S01]  /*8a60*/  @P0 LDG.E.U16 R16, desc[UR14][R88.64] ;  /* 0x0000000e58100981 */ /* 0x0000e2000c1e1500 */
[C---:B------:R-:W-:Y:S02]  /*8a70*/  ISETP.GT.AND P2, PT, R23.reuse, 0x63, PT ;  /* 0x000000631700780c */ /* 0x040fe40003f44270 */
[----:B------:R-:W-:Y:S01]  /*8a80*/  ISETP.GT.AND P3, PT, R23, 0x64, PT ;  /* 0x000000641700780c */ /* 0x000fe20003f64270 */
[----:B------:R1:W-:Y:S04]  /*8a90*/  STL [R1+0x630], R10 ;  /* 0x0006300a01007387 */ /* 0x0003e80000100800 */
[----:B------:R-:W4:Y:S06]  /*8aa0*/  LDL R17, [R1+0x240] ;  /* 0x0002400001117983 */ /* 0x000f2c0000100800 */
[----:B0-----:R-:W-:Y:S01]  /*8ab0*/  @P2 IMAD.MOV.U32 R89, RZ, RZ, R15 ;  /* 0x000000ffff592224 */ /* 0x001fe200078e000f */
[----:B-1----:R-:W-:-:S02]  /*8ac0*/  PRMT R10, RZ, 0x7610, R10 ;  /* 0x00007610ff0a7816 */ /* 0x002fc4000000000a */
[----:B------:R-:W-:Y:S01]  /*8ad0*/  PRMT R18, RZ, 0x7610, R18 ;  /* 0x00007610ff127816 */ /* 0x000fe20000000012 */
[----:B--2---:R-:W-:-:S05]  /*8ae0*/  @P2 IMAD.MOV.U32 R88, RZ, RZ, R13 ;  /* 0x000000ffff582224 */ /* 0x004fca00078e000d */
[----:B------:R0:W2:Y:S02]  /*8af0*/  @P2 LDG.E.U16 R10, desc[UR14][R88.64] ;  /* 0x0000000e580a2981 */ /* 0x0000a4000c1e1500 */
[----:B0-----:R-:W-:Y:S02]  /*8b00*/  @P3 IMAD.MOV.U32 R88, RZ, RZ, R14 ;  /* 0x000000ffff583224 */ /* 0x001fe400078e000e */
[----:B------:R-:W-:-:S05]  /*8b10*/  @P3 IMAD.MOV.U32 R89, RZ, RZ, R94 ;  /* 0x000000ffff593224 */ /* 0x000fca00078e005e */
[----:B------:R0:W2:Y:S04]  /*8b20*/  @P3 LDG.E.U16 R18, desc[UR14][R88.64] ;  /* 0x0000000e58123981 */ /* 0x0000a8000c1e1500 */
[----:B---3--:R1:W-:Y:S04]  /*8b30*/  STL [R1+0x4], R16 ;  /* 0x0000041001007387 */ /* 0x0083e80000100800 */
[----:B------:R-:W3:Y:S04]  /*8b40*/  LDL R15, [R1+0x238] ;  /* 0x00023800010f7983 */ /* 0x000ee80000100800 */
[----:B------:R-:W3:Y:S04]  /*8b50*/  LDL R13, [R1+0x23c] ;  /* 0x00023c00010d7983 */ /* 0x000ee80000100800 */
[----:B-1----:R-:W3:Y:S01]  /*8b60*/  LDL R16, [R1+0x244] ;  /* 0x0002440001107983 */ /* 0x002ee20000100800 */
[----:B------:R-:W-:-:S02]  /*8b70*/  ISETP.GT.AND P4, PT, R23, 0x65, PT ;  /* 0x000000651700780c */ /* 0x000fc40003f84270 */
[----:B------:R-:W-:Y:S02]  /*8b80*/  ISETP.GT.AND P0, PT, R23, 0x66, PT ;  /* 0x000000661700780c */ /* 0x000fe40003f04270 */
[----:B------:R-:W-:Y:S02]  /*8b90*/  PRMT R12, RZ, 0x7610, R12 ;  /* 0x00007610ff0c7816 */ /* 0x000fe4000000000c */
[----:B------:R-:W-:-:S07]  /*8ba0*/  PRMT R20, RZ, 0x7610, R20 ;  /* 0x00007610ff147816 */ /* 0x000fce0000000014 */
[----:B0-----:R-:W-:Y:S02]  /*8bb0*/  @P4 IMAD.MOV.U32 R88, RZ, RZ, R0 ;  /* 0x000000ffff584224 */ /* 0x001fe400078e0000 */
[----:B------:R-:W-:-:S05]  /*8bc0*/  @P4 IMAD.MOV.U32 R89, RZ, RZ, R11 ;  /* 0x000000ffff594224 */ /* 0x000fca00078e000b */
[----:B------:R4:W3:Y:S01]  /*8bd0*/  @P4 LDG.E.U16 R12, desc[UR14][R88.64] ;  /* 0x0000000e580c4981 */ /* 0x0008e2000c1e1500 */
[----:B------:R-:W-:Y:S01]  /*8be0*/  ISETP.GT.AND P1, PT, R23, 0x67, PT ;  /* 0x000000671700780c */ /* 0x000fe20003f24270 */
[----:B----4-:R-:W-:Y:S01]  /*8bf0*/  @P0 IMAD.MOV.U32 R89, RZ, RZ, R17 ;  /* 0x000000ffff590224 */ /* 0x010fe200078e0011 */
[----:B------:R-:W-:Y:S01]  /*8c00*/  PRMT R21, RZ, 0x7610, R21 ;  /* 0x00007610ff157816 */ /* 0x000fe20000000015 */
[----:B--2---:R-:W-:Y:S04]  /*8c10*/  STL [R1+0x604], R18 ;  /* 0x0006041201007387 */ /* 0x004fe80000100800 */
[----:B------:R-:W2:Y:S04]  /*8c20*/  LDL R11, [R1+0x230] ;  /* 0x00023000010b7983 */ /* 0x000ea80000100800 */
[----:B------:R-:W4:Y:S04]  /*8c30*/  LDL R0, [R1+0x234] ;  /* 0x0002340001007983 */ /* 0x000f280000100800 */
[----:B------:R-:W4:Y:S04]  /*8c40*/  LDL R14, [R1+0x228] ;  /* 0x00022800010e7983 */ /* 0x000f280000100800 */
[----:B------:R0:W-:Y:S04]  /*8c50*/  STL [R1], R10 ;  /* 0x0000000a01007387 */ /* 0x0001e80000100800 */
[----:B0-----:R-:W4:Y:S01]  /*8c60*/  LDL R10, [R1+0x22c] ;  /* 0x00022c00010a7983 */ /* 0x001f220000100800 */
[----:B---3--:R-:W-:-:S05]  /*8c70*/  @P0 IMAD.MOV.U32 R88, RZ, RZ, R16 ;  /* 0x000000ffff580224 */ /* 0x008fca00078e0010 */
[----:B------:R0:W3:Y:S02]  /*8c80*/  @P0 LDG.E.U16 R20, desc[UR14][R88.64] ;  /* 0x0000000e58140981 */ /* 0x0000e4000c1e1500 */
[----:B0-----:R-:W-:Y:S02]  /*8c90*/  @P1 IMAD.MOV.U32 R88, RZ, RZ, R13 ;  /* 0x000000ffff581224 */ /* 0x001fe400078e000d */
[----:B------:R-:W-:-:S05]  /*8ca0*/  @P1 IMAD.MOV.U32 R89, RZ, RZ, R15 ;  /* 0x000000ffff591224 */ /* 0x000fca00078e000f */
[----:B------:R2:W3:Y:S04]  /*8cb0*/  @P1 LDG.E.U16 R21, desc[UR14][R88.64] ;  /* 0x0000000e58151981 */ /* 0x0004e8000c1e1500 */
[----:B------:R0:W-:Y:S01]  /*8cc0*/  STL [R1+0x608], R12 ;  /* 0x0006080c01007387 */ /* 0x0001e20000100800 */
[C---:B------:R-:W-:Y:S02]  /*8cd0*/  ISETP.GT.AND P2, PT, R23.reuse, 0x68, PT ;  /* 0x000000681700780c */ /* 0x040fe40003f44270 */
[----:B------:R-:W-:Y:S02]  /*8ce0*/  ISETP.GT.AND P0, PT, R23, 0x69, PT ;  /* 0x000000691700780c */ /* 0x000fe40003f04270 */
[----:B0-----:R-:W-:-:S09]  /*8cf0*/  PRMT R12, RZ, 0x7610, R12 ;  /* 0x00007610ff0c7816 */ /* 0x001fd2000000000c */
[----:B--2---:R-:W-:Y:S02]  /*8d00*/  @P2 IMAD.MOV.U32 R89, RZ, RZ, R11 ;  /* 0x000000ffff592224 */ /* 0x004fe400078e000b */
[----:B----4-:R-:W-:-:S05]  /*8d10*/  @P2 IMAD.MOV.U32 R88, RZ, RZ, R0 ;  /* 0x000000ffff582224 */ /* 0x010fca00078e0000 */
[----:B------:R0:W2:Y:S02]  /*8d20*/  @P2 LDG.E.U16 R12, desc[UR14][R88.64] ;  /* 0x0000000e580c2981 */ /* 0x0000a4000c1e1500 */
[----:B0-----:R-:W-:Y:S02]  /*8d30*/  @P0 IMAD.MOV.U32 R88, RZ, RZ, R10 ;  /* 0x000000ffff580224 */ /* 0x001fe400078e000a */
[----:B---3--:R-:W-:Y:S04]  /*8d40*/  STL [R1+0x614], R20 ;  /* 0x0006141401007387 */ /* 0x008fe80000100800 */
[----:B------:R-:W3:Y:S04]  /*8d50*/  LDL R15, [R1+0x220] ;  /* 0x00022000010f7983 */ /* 0x000ee80000100800 */
[----:B------:R-:W4:Y:S04]  /*8d60*/  LDL R13, [R1+0x224] ;  /* 0x00022400010d7983 */ /* 0x000f280000100800 */
[----:B------:R-:W-:Y:S04]  /*8d70*/  STL [R1+0x618], R21 ;  /* 0x0006181501007387 */ /* 0x000fe80000100800 */
[----:B------:R-:W2:Y:S04]  /*8d80*/  LDL R11, [R1+0x218] ;  /* 0x00021800010b7983 */ /* 0x000ea80000100800 */
[----:B------:R-:W2:Y:S04]  /*8d90*/  LDL R0, [R1+0x21c] ;  /* 0x00021c0001007983 */ /* 0x000ea80000100800 */
[----:B------:R-:W2:Y:S01]  /*8da0*/  LDL R10, [R1+0x214] ;  /* 0x00021400010a7983 */ /* 0x000ea20000100800 */
[----:B------:R-:W-:-:S03]  /*8db0*/  @P0 IMAD.MOV.U32 R89, RZ, RZ, R14 ;  /* 0x000000ffff590224 */ /* 0x000fc600078e000e */
[----:B------:R-:W2:Y:S01]  /*8dc0*/  LDL R14, [R1+0x210] ;  /* 0x00021000010e7983 */ /* 0x000ea20000100800 */
[C---:B------:R-:W-:Y:S02]  /*8dd0*/  ISETP.GT.AND P1, PT, R23.reuse, 0x6a, PT ;  /* 0x0000006a1700780c */ /* 0x040fe40003f24270 */
[----:B------:R-:W-:Y:S01]  /*8de0*/  PRMT R2, RZ, 0x7610, R2 ;  /* 0x00007610ff027816 */ /* 0x000fe20000000002 */
[----:B------:R-:W2:Y:S04]  /*8df0*/  LDL R17, [R1+0x208] ;  /* 0x0002080001117983 */ /* 0x000ea80000100800 */
[----:B------:R-:W2:Y:S04]  /*8e00*/  LDL R16, [R1+0x20c] ;  /* 0x00020c0001107983 */ /* 0x000ea80000100800 */
[----:B------:R3:W2:Y:S01]  /*8e10*/  @P0 LDG.E.U16 R2, desc[UR14][R88.64] ;  /* 0x0000000e58020981 */ /* 0x0006a2000c1e1500 */
[----:B------:R-:W-:-:S02]  /*8e20*/  ISETP.GT.AND P0, PT, R23, 0x6b, PT ;  /* 0x0000006b1700780c */ /* 0x000fc40003f04270 */
[----:B------:R-:W-:Y:S02]  /*8e30*/  PRMT R22, RZ, 0x7610, R22 ;  /* 0x00007610ff167816 */ /* 0x000fe40000000016 */
[----:B------:R-:W-:Y:S02]  /*8e40*/  PRMT R124, RZ, 0x7610, R124 ;  /* 0x00007610ff7c7816 */ /* 0x000fe4000000007c */
[----:B------:R-:W-:Y:S02]  /*8e50*/  PRMT R122, RZ, 0x7610, R122 ;  /* 0x00007610ff7a7816 */ /* 0x000fe4000000007a */
[----:B------:R-:W-:Y:S02]  /*8e60*/  PRMT R121, RZ, 0x7610, R121 ;  /* 0x00007610ff797816 */ /* 0x000fe40000000079 */
[----:B------:R-:W-:Y:S02]  /*8e70*/  PRMT R120, RZ, 0x7610, R120 ;  /* 0x00007610ff787816 */ /* 0x000fe40000000078 */
[----:B------:R-:W-:-:S02]  /*8e80*/  PRMT R119, RZ, 0x7610, R119 ;  /* 0x00007610ff777816 */ /* 0x000fc40000000077 */
        /* <DEDUP_REMOVED lines=11> */
[----:B------:R-:W-:Y:S01]  /*8f40*/  PRMT R104, RZ, 0x7610, R104 ;  /* 0x00007610ff687816 */ /* 0x000fe20000000068 */
[----:B------:R-:W0:Y:S01]  /*8f50*/  S2R R94, SR_TID.X ;  /* 0x00000000005e7919 */ /* 0x000e220000002100 */
[----:B------:R-:W2:Y:S01]  /*8f60*/  LDL R18, [R1+0x178] ;  /* 0x0001780001127983 */ /* 0x000ea20000100800 */
[----:B---3--:R-:W-:-:S03]  /*8f70*/  @P1 IMAD.MOV.U32 R89, RZ, RZ, R15 ;  /* 0x000000ffff591224 */ /* 0x008fc600078e000f */
[----:B------:R-:W3:Y:S01]  /*8f80*/  LDL R15, [R1+0x200] ;  /* 0x00020000010f7983 */ /* 0x000ee20000100800 */
[----:B----4-:R-:W-:-:S03]  /*8f90*/  @P1 IMAD.MOV.U32 R88, RZ, RZ, R13 ;  /* 0x000000ffff581224 */ /* 0x010fc600078e000d */
[----:B------:R-:W4:Y:S04]  /*8fa0*/  LDL R13, [R1+0x204] ;  /* 0x00020400010d7983 */ /* 0x000f280000100800 */
[----:B------:R2:W4:Y:S02]  /*8fb0*/  @P1 LDG.E.U16 R22, desc[UR14][R88.64] ;  /* 0x0000000e58161981 */ /* 0x000524000c1e1500 */
[----:B--2---:R-:W-:Y:S02]  /*8fc0*/  @P0 IMAD.MOV.U32 R89, RZ, RZ, R11 ;  /* 0x000000ffff590224 */ /* 0x004fe400078e000b */
[----:B------:R-:W2:Y:S01]  /*8fd0*/  LDL R11, [R1+0x1f8] ;  /* 0x0001f800010b7983 */ /* 0x000ea20000100800 */
[----:B------:R-:W-:-:S03]  /*8fe0*/  @P0 IMAD.MOV.U32 R88, RZ, RZ, R0 ;  /* 0x000000ffff580224 */ /* 0x000fc600078e0000 */
[----:B------:R-:W2:Y:S01]  /*8ff0*/  LDL R0, [R1+0x1fc] ;  /* 0x0001fc0001007983 */ /* 0x000ea20000100800 */
[----:B------:R-:W-:-:S03]  /*9000*/  ISETP.GT.AND P1, PT, R23, 0x6c, PT ;  /* 0x0000006c1700780c */ /* 0x000fc60003f24270 */
[----:B------:R1:W2:Y:S10]  /*9010*/  @P0 LDG.E.U16 R124, desc[UR14][R88.64] ;  /* 0x0000000e587c0981 */ /* 0x0002b4000c1e1500 */
[----:B-1----:R-:W-:-:S02]  /*9020*/  @P1 IMAD.MOV.U32 R88, RZ, RZ, R10 ;  /* 0x000000ffff581224 */ /* 0x002fc400078e000a */
[----:B------:R-:W2:Y:S01]  /*9030*/  LDL R10, [R1+0x1f4] ;  /* 0x0001f400010a7983 */ /* 0x000ea20000100800 */
[C---:B------:R-:W-:Y:S01]  /*9040*/  ISETP.GT.AND P0, PT, R23.reuse, 0x6d, PT ;  /* 0x0000006d1700780c */ /* 0x040fe20003f04270 */
[----:B------:R-:W-:Y:S02]  /*9050*/  @P1 IMAD.MOV.U32 R89, RZ, RZ, R14 ;  /* 0x000000ffff591224 */ /* 0x000fe400078e000e */
[----:B------:R-:W2:Y:S04]  /*9060*/  LDL R14, [R1+0x1f0] ;  /* 0x0001f000010e7983 */ /* 0x000ea80000100800 */
[----:B------:R1:W2:Y:S01]  /*9070*/  @P1 LDG.E.U16 R122, desc[UR14][R88.64] ;  /* 0x0000000e587a1981 */ /* 0x0002a2000c1e1500 */
[----:B------:R-:W-:-:S05]  /*9080*/  ISETP.GT.AND P1, PT, R23, 0x6e, PT ;  /* 0x0000006e1700780c */ /* 0x000fca0003f24270 */
[----:B-1----:R-:W-:Y:S02]  /*9090*/  @P0 IMAD.MOV.U32 R88, RZ, RZ, R16 ;  /* 0x000000ffff580224 */ /* 0x002fe400078e0010 */
[----:B------:R-:W-:Y:S01]  /*90a0*/  @P0 IMAD.MOV.U32 R89, RZ, RZ, R17 ;  /* 0x000000ffff590224 */ /* 0x000fe200078e0011 */
[----:B------:R-:W2:Y:S04]  /*90b0*/  LDL R16, [R1+0x1dc] ;  /* 0x0001dc0001107983 */ /* 0x000ea80000100800 */
[----:B------:R3:W2:Y:S01]  /*90c0*/  @P0 LDG.E.U16 R121, desc[UR14][R88.64] ;  /* 0x0000000e58790981 */ /* 0x0006a2000c1e1500 */
[----:B------:R-:W-:-:S03]  /*90d0*/  ISETP.GT.AND P0, PT, R23, 0x6f, PT ;  /* 0x0000006f1700780c */ /* 0x000fc60003f04270 */
        /* <DEDUP_REMOVED lines=19> */
[----:B---3--:R-:W-:Y:S02]  /*9210*/  @P0 IMAD.MOV.U32 R89, RZ, RZ, R15 ;  /* 0x000000ffff590224 */ /* 0x008fe400078e000f */
[----:B------:R-:W3:Y:S01]  /*9220*/  LDL R15, [R1+0x1c8] ;  /* 0x0001c800010f7983 */ /* 0x000ee20000100800 */
[----:B----4-:R-:W-:-:S03]  /*9230*/  @P0 IMAD.MOV.U32 R88, RZ, RZ, R13 ;  /* 0x000000ffff580224 */ /* 0x010fc600078e000d */
[----:B------:R-:W4:Y:S04]  /*9240*/  LDL R13, [R1+0x1cc] ;  /* 0x0001cc00010d7983 */ /* 0x000f280000100800 */
[----:B------:R2:W4:Y:S01]  /*9250*/  @P0 LDG.E.U16 R117, desc[UR14][R88.64] ;  /* 0x0000000e58750981 */ /* 0x000522000c1e1500 */
[----:B------:R-:W-:Y:S01]  /*9260*/  ISETP.GT.AND P0, PT, R23, 0x73, PT ;  /* 0x000000731700780c */ /* 0x000fe20003f04270 */
[----:B--2---:R-:W-:Y:S02]  /*9270*/  @P1 IMAD.MOV.U32 R89, RZ, RZ, R11 ;  /* 0x000000ffff591224 */ /* 0x004fe400078e000b */
[----:B------:R-:W2:Y:S01]  /*9280*/  LDL R11, [R1+0x1c0] ;  /* 0x0001c000010b7983 */ /* 0x000ea20000100800 */
[----:B------:R-:W-:-:S03]  /*9290*/  @P1 IMAD.MOV.U32 R88, RZ, RZ, R0 ;  /* 0x000000ffff581224 */ /* 0x000fc600078e0000 */
[----:B------:R-:W2:Y:S04]  /*92a0*/  LDL R0, [R1+0x1c4] ;  /* 0x0001c40001007983 */ /* 0x000ea80000100800 */
[----:B------:R1:W2:Y:S01]  /*92b0*/  @P1 LDG.E.U16 R116, desc[UR14][R88.64] ;  /* 0x0000000e58741981 */ /* 0x0002a2000c1e1500 */
[----:B------:R-:W-:Y:S01]  /*92c0*/  ISETP.GT.AND P1, PT, R23, 0x74, PT ;  /* 0x000000741700780c */ /* 0x000fe20003f24270 */
[----:B-1----:R-:W-:Y:S02]  /*92d0*/  @P0 IMAD.MOV.U32 R88, RZ, RZ, R16 ;  /* 0x000000ffff580224 */ /* 0x002fe400078e0010 */
[----:B------:R-:W-:Y:S01]  /*92e0*/  @P0 IMAD.MOV.U32 R89, RZ, RZ, R17 ;  /* 0x000000ffff590224 */ /* 0x000fe200078e0011 */
[----:B------:R-:W2:Y:S04]  /*92f0*/  LDL R16, [R1+0x1ac] ;  /* 0x0001ac0001107983 */ /* 0x000ea80000100800 */
[----:B------:R1:W2:Y:S04]  /*9300*/  @P0 LDG.E.U16 R115, desc[UR14][R88.64] ;  /* 0x0000000e58730981 */ /* 0x0002a8000c1e1500 */
[----:B------:R-:W2:Y:S01]  /*9310*/  LDL R17, [R1+0x1a8] ;  /* 0x0001a80001117983 */ /* 0x000ea20000100800 */
[----:B-1----:R-:W-:-:S03]  /*9320*/  @P1 IMAD.MOV.U32 R88, RZ, RZ, R10 ;  /* 0x000000ffff581224 */ /* 0x002fc600078e000a */
        /* <DEDUP_REMOVED lines=10> */
[----:B------:R2:W4:Y:S02]  /*93d0*/  @P0 LDG.E.U16 R113, desc[UR14][R88.64] ;  /* 0x0000000e58710981 */ /* 0x000524000c1e1500 */
[----:B--2---:R-:W-:Y:S02]  /*93e0*/  @P1 IMAD.MOV.U32 R89, RZ, RZ, R11 ;  /* 0x000000ffff591224 */ /* 0x004fe400078e000b */
[----:B------:R-:W2:Y:S01]  /*93f0*/  LDL R11, [R1+0x1a0] ;  /* 0x0001a000010b7983 */ /* 0x000ea20000100800 */
[----:B------:R-:W-:Y:S01]  /*9400*/  ISETP.GT.AND P0, PT, R23, 0x77, PT ;  /* 0x000000771700780c */ /* 0x000fe20003f04270 */
[----:B------:R-:W-:-:S02]  /*9410*/  @P1 IMAD.MOV.U32 R88, RZ, RZ, R0 ;  /* 0x000000ffff581224 */ /* 0x000fc400078e0000 */
[----:B------:R-:W2:Y:S04]  /*9420*/  LDL R0, [R1+0x1a4] ;  /* 0x0001a40001007983 */ /* 0x000ea80000100800 */
[----:B------:R1:W2:Y:S06]  /*9430*/  @P1 LDG.E.U16 R112, desc[UR14][R88.64] ;  /* 0x0000000e58701981 */ /* 0x0002ac000c1e1500 */
        /* <DEDUP_REMOVED lines=13> */
[----:B-1----:R-:W-:Y:S02]  /*9510*/  @P0 IMAD.MOV.U32 R88, RZ, RZ, R16 ;  /* 0x000000ffff580224 */ /* 0x002fe400078e0010 */
[----:B------:R-:W-:Y:S01]  /*9520*/  @P0 IMAD.MOV.U32 R89, RZ, RZ, R17 ;  /* 0x000000ffff590224 */ /* 0x000fe200078e0011 */
[----:B------:R-:W-:Y:S01]  /*9530*/  PRMT R92, RZ, 0x7610, R92 ;  /* 0x00007610ff5c7816 */ /* 0x000fe2000000005c */
[----:B------:R-:W4:Y:S04]  /*9540*/  LDL R17, [R1+0x17c] ;  /* 0x00017c0001117983 */ /* 0x000f280000100800 */
[----:B------:R2:W4:Y:S01]  /*9550*/  @P0 LDG.E.U16 R108, desc[UR14][R88.64] ;  /* 0x0000000e586c0981 */ /* 0x000522000c1e1500 */
[----:B------:R-:W-:-:S03]  /*9560*/  PRMT R91, RZ, 0x7610, R91 ;  /* 0x00007610ff5b7816 */ /* 0x000fc6000000005b */
[----:B------:R-:W4:Y:S01]  /*9570*/  LDL R16, [R1+0x168] ;  /* 0x0001680001107983 */ /* 0x000f220000100800 */
[----:B--2---:R-:W-:-:S03]  /*9580*/  @P1 IMAD.MOV.U32 R89, RZ, RZ, R11 ;  /* 0x000000ffff591224 */ /* 0x004fc600078e000b */
[----:B------:R-:W2:Y:S01]  /*9590*/  LDL R11, [R1+0x188] ;  /* 0x00018800010b7983 */ /* 0x000ea20000100800 */
[----:B------:R-:W-:Y:S01]  /*95a0*/  ISETP.GT.AND P0, PT, R23, 0x7b, PT ;  /* 0x0000007b1700780c */ /* 0x000fe20003f04270 */
[----:B------:R-:W-:Y:S02]  /*95b0*/  @P1 IMAD.MOV.U32 R88, RZ, RZ, R0 ;  /* 0x000000ffff581224 */ /* 0x000fe400078e0000 */
        /* <DEDUP_REMOVED lines=13> */
[----:B------:R2:W3:Y:S01]  /*9690*/  @P1 LDG.E.U16 R92, desc[UR14][R88.64] ;  /* 0x0000000e585c1981 */ /* 0x0004e2000c1e1500 */
[----:B------:R-:W-:Y:S01]  /*96a0*/  ISETP.GT.AND P1, PT, R23, 0x7e, PT ;  /* 0x0000007e1700780c */ /* 0x000fe20003f24270 */
[----:B--2---:R-:W-:Y:S02]  /*96b0*/  @P0 IMAD.MOV.U32 R89, RZ, RZ, R11 ;  /* 0x000000ffff590224 */ /* 0x004fe400078e000b */
[----:B------:R-:W2:Y:S01]  /*96c0*/  LDL R11, [R1+0x174] ;  /* 0x00017400010b7983 */ /* 0x000ea20000100800 */
[----:B------:R-:W-:Y:S01]  /*96d0*/  @P0 IMAD.MOV.U32 R88, RZ, RZ, R0 ;  /* 0x000000ffff580224 */ /* 0x000fe200078e0000 */
[----:B0-----:R-:W-:-:S04]  /*96e0*/  LOP3.LUT R0, R94, 0x7f, RZ, 0xc0, !PT ;  /* 0x0000007f5e007812 */ /* 0x001fc800078ec0ff */
[----:B------:R0:W3:Y:S01]  /*96f0*/  @P0 LDG.E.U16 R91, desc[UR14][R88.64] ;  /* 0x0000000e585b0981 */ /* 0x0000e2000c1e1500 */
[----:B------:R-:W-:-:S03]  /*9700*/  ISETP.GE.AND P0, PT, R0, R23, PT ;  /* 0x000000170000720c */ /* 0x000fc60003f06270 */
[----:B------:R-:W3:Y:S01]  /*9710*/  LDL.LU R0, [R1+0xb4] ;  /* 0x0000b40001007983 */ /* 0x000ee20000300800 */
[----:B0-----:R-:W-:-:S03]  /*9720*/  @P1 IMAD.MOV.U32 R88, RZ, RZ, R10 ;  /* 0x000000ffff581224 */ /* 0x001fc600078e000a */
[----:B------:R-:W3:Y:S01]  /*9730*/  LDL R10, [R1+0x164] ;  /* 0x00016400010a7983 */ /* 0x000ee20000100800 */
[----:B------:R-:W-:Y:S01]  /*9740*/  ISETP.GT.AND P2, PT, R23, 0x7f, PT ;  /* 0x0000007f1700780c */ /* 0x000fe20003f44270 */
[----:B------:R-:W-:Y:S01]  /*9750*/  @P1 IMAD.MOV.U32 R89, RZ, RZ, R14 ;  /* 0x000000ffff591224 */ /* 0x000fe200078e000e */
[----:B------:R-:W-:Y:S01]  /*9760*/  PRMT R90, RZ, 0x7610, R90 ;  /* 0x00007610ff5a7816 */ /* 0x000fe2000000005a */
[----:B------:R-:W3:Y:S05]  /*9770*/  LDL R14, [R1+0x160] ;  /* 0x00016000010e7983 */ /* 0x000eea0000100800 */
[----:B------:R0:W3:Y:S05]  /*9780*/  @P1 LDG.E.U16 R90, desc[UR14][R88.64] ;  /* 0x0000000e585a1981 */ /* 0x0000ea000c1e1500 */
[----:B------:R-:W-:-:S02]  /*9790*/  @P2 IMAD.MOV.U32 R94, RZ, RZ, R17 ;  /* 0x000000ffff5e2224 */ /* 0x000fc400078e0011 */
[----:B------:R-:W-:Y:S01]  /*97a0*/  @P2 IMAD.MOV.U32 R95, RZ, RZ, R18 ;  /* 0x000000ffff5f2224 */ /* 0x000fe200078e0012 */
[----:B------:R-:W3:Y:S01]  /*97b0*/  LDL R17, [R1+0x15c] ;  /* 0x00015c0001117983 */ /* 0x000ee20000100800 */
[----:B0-----:R-:W-:-:S03]  /*97c0*/  PRMT R89, RZ, 0x7610, R89 ;  /* 0x00007610ff597816 */ /* 0x001fc60000000059 */
[----:B------:R-:W3:Y:S04]  /*97d0*/  LDL R18, [R1+0x158] ;  /* 0x0001580001127983 */ /* 0x000ee80000100800 */
[----:B------:R4:W3:Y:S01]  /*97e0*/  @P2 LDG.E.U16 R89, desc[UR14][R94.64] ;  /* 0x0000000e5e592981 */ /* 0x0008e2000c1e1500 */
[----:B------:R-:W-:Y:S01]  /*97f0*/  BAR.SYNC.DEFER_BLOCKING 0x0 ;  /* 0x0000000000007b1d */ /* 0x000fe20000010000 */
[----:B------:R-:W-:Y:S02]  /*9800*/  PRMT R88, RZ, 0x7610, R88 ;  /* 0x00007610ff587816 */ /* 0x000fe40000000058 */
[----:B------:R-:W-:Y:S01]  /*9810*/  PRMT R23, RZ, 0x7610, R23 ;  /* 0x00007610ff177816 */ /* 0x000fe20000000017 */
[----:B----4-:R-:W-:Y:S02]  /*9820*/  @!P0 IMAD.MOV.U32 R95, RZ, RZ, R13 ;  /* 0x000000ffff5f8224 */ /* 0x010fe400078e000d */
[----:B------:R-:W4:Y:S01]  /*9830*/  LDL R13, [R1+0x150] ;  /* 0x00015000010d7983 */ /* 0x000f220000100800 */
[----:B--2---:R-:W-:-:S03]  /*9840*/  @!P0 IMAD.MOV.U32 R94, RZ, RZ, R11 ;  /* 0x000000ffff5e8224 */ /* 0x004fc600078e000b */
[----:B------:R-:W2:Y:S04]  /*9850*/  LDL R11, [R1+0x154] ;  /* 0x00015400010b7983 */ /* 0x000ea80000100800 */
[----:B------:R3:W2:Y:S02]  /*9860*/  @!P0 LDG.E.U16 R88, desc[UR14][R94.64] ;  /* 0x0000000e5e588981 */ /* 0x0006a4000c1e1500 */
[----:B---3--:R-:W-:Y:S02]  /*9870*/  @!P0 IMAD.MOV.U32 R94, RZ, RZ, R15 ;  /* 0x000000ffff5e8224 */ /* 0x008fe400078e000f */
[----:B------:R-:W-:Y:S01]  /*9880*/  @!P0 IMAD.MOV.U32 R95, RZ, RZ, R16 ;  /* 0x000000ffff5f8224 */ /* 0x000fe200078e0010 */
[----:B------:R-:W3:Y:S04]  /*9890*/  LDL R15, [R1+0x14c] ;  /* 0x00014c00010f7983 */ /* 0x000ee80000100800 */
[----:B------:R-:W3:Y:S04]  /*98a0*/  LDL R16, [R1+0x148] ;  /* 0x0001480001107983 */ /* 0x000ee80000100800 */
[----:B------:R0:W3:Y:S02]  /*98b0*/  @!P0 LDG.E.U16 R23, desc[UR14][R94.64] ;  /* 0x0000000e5e178981 */ /* 0x0000e4000c1e1500 */
[----:B0-----:R-:W-:-:S02]  /*98c0*/  @!P0 IMAD.MOV.U32 R94, RZ, RZ, R10 ;  /* 0x000000ffff5e8224 */ /* 0x001fc400078e000a */
[----:B------:R-:W3:Y:S01]  /*98d0*/  LDL R10, [R1+0x144] ;  /* 0x00014400010a7983 */ /* 0x000ee20000100800 */
[----:B------:R-:W-:Y:S01]  /*98e0*/  PRMT R93, RZ, 0x7610, R93 ;  /* 0x00007610ff5d7816 */ /* 0x000fe2000000005d */
[----:B------:R-:W-:Y:S02]  /*98f0*/  @!P0 IMAD.MOV.U32 R95, RZ, RZ, R14 ;  /* 0x000000ffff5f8224 */ /* 0x000fe400078e000e */
[----:B------:R-:W3:Y:S01]  /*9900*/  LDL R14, [R1+0x140] ;  /* 0x00014000010e7983 */ /* 0x000ee20000100800 */
[----:B------:R-:W-:-:S03]  /*9910*/  PRMT R96, RZ, 0x7610, R96 ;  /* 0x00007610ff607816 */ /* 0x000fc60000000060 */
[----:B------:R0:W3:Y:S02]  /*9920*/  @!P0 LDG.E.U16 R93, desc[UR14][R94.64] ;  /* 0x0000000e5e5d8981 */ /* 0x0000e4000c1e1500 */
[----:B0-----:R-:W-:Y:S02]  /*9930*/  @!P0 IMAD.MOV.U32 R94, RZ, RZ, R17 ;  /* 0x000000ffff5e8224 */ /* 0x001fe400078e0011 */
[----:B------:R-:W-:Y:S01]  /*9940*/  @!P0 IMAD.MOV.U32 R95, RZ, RZ, R18 ;  /* 0x000000ffff5f8224 */ /* 0x000fe200078e0012 */
[----:B------:R-:W3:Y:S04]  /*9950*/  LDL R17, [R1+0x13c] ;  /* 0x00013c0001117983 */ /* 0x000ee80000100800 */
[----:B------:R-:W3:Y:S04]  /*9960*/  LDL R18, [R1+0x138] ;  /* 0x0001380001127983 */ /* 0x000ee80000100800 */
[----:B------:R4:W3:Y:S01]  /*9970*/  @!P0 LDG.E.U16 R96, desc[UR14][R94.64] ;  /* 0x0000000e5e608981 */ /* 0x0008e2000c1e1500 */
[----:B------:R-:W-:-:S02]  /*9980*/  PRMT R97, RZ, 0x7610, R97 ;  /* 0x00007610ff617816 */ /* 0x000fc40000000061 */
[----:B------:R-:W-:Y:S01]  /*9990*/  PRMT R105, RZ, 0x7610, R105 ;  /* 0x00007610ff697816 */ /* 0x000fe20000000069 */
[----:B----4-:R-:W-:Y:S02]  /*99a0*/  @!P0 IMAD.MOV.U32 R95, RZ, RZ, R13 ;  /* 0x000000ffff5f8224 */ /* 0x010fe400078e000d */
[----:B------:R-:W4:Y:S01]  /*99b0*/  LDL R13, [R1+0x130] ;  /* 0x00013000010d7983 */ /* 0x000f220000100800 */
[----:B--2---:R-:W-:-:S03]  /*99c0*/  @!P0 IMAD.MOV.U32 R94, RZ, RZ, R11 ;  /* 0x000000ffff5e8224 */ /* 0x004fc600078e000b */
[----:B------:R-:W2:Y:S04]  /*99d0*/  LDL R11, [R1+0x134] ;  /* 0x00013400010b7983 */ /* 0x000ea80000100800 */
[----:B------:R3:W2:Y:S02]  /*99e0*/  @!P0 LDG.E.U16 R97, desc[UR14][R94.64] ;  /* 0x0000000e5e618981 */ /* 0x0006a4000c1e1500 */
[----:B---3--:R-:W-:Y:S02]  /*99f0*/  @!P0 IMAD.MOV.U32 R94, RZ, RZ, R15 ;  /* 0x000000ffff5e8224 */ /* 0x008fe400078e000f */
[----:B------:R-:W3:Y:S01]  /*9a00*/  LDL R15, [R1+0x12c] ;  /* 0x00012c00010f7983 */ /* 0x000ee20000100800 */
[----:B------:R-:W-:-:S03]  /*9a10*/  @!P0 IMAD.MOV.U32 R95, RZ, RZ, R16 ;  /* 0x000000ffff5f8224 */ /* 0x000fc600078e0010 */
[----:B------:R-:W3:Y:S04]  /*9a20*/  LDL R16, [R1+0x128] ;  /* 0x0001280001107983 */ /* 0x000ee80000100800 */
[----:B------:R0:W3:Y:S02]  /*9a30*/  @!P0 LDG.E.U16 R105, desc[UR14][R94.64] ;  /* 0x0000000e5e698981 */ /* 0x0000e4000c1e1500 */
[----:B0-----:R-:W-:Y:S02]  /*9a40*/  @!P0 IMAD.MOV.U32 R94, RZ, RZ, R10 ;  /* 0x000000ffff5e8224 */ /* 0x001fe400078e000a */
[----:B------:R-:W3:Y:S01]  /*9a50*/  LDL R10, [R1+0x110] ;  /* 0x00011000010a7983 */ /* 0x000ee20000100800 */
[----:B------:R-:W-:Y:S01]  /*9a60*/  PRMT R107, RZ, 0x7610, R107 ;  /* 0x00007610ff6b7816 */ /* 0x000fe2000000006b */
[----:B------:R-:W-:Y:S01]  /*9a70*/  @!P0 IMAD.MOV.U32 R95, RZ, RZ, R14 ;  /* 0x000000ffff5f8224 */ /* 0x000fe200078e000e */
[----:B------:R-:W-:Y:S01]  /*9a80*/  PRMT R109, RZ, 0x7610, R109 ;  /* 0x00007610ff6d7816 */ /* 0x000fe2000000006d */
[----:B------:R-:W3:Y:S04]  /*9a90*/  LDL R14, [R1+0xfc] ;  /* 0x0000fc00010e7983 */ /* 0x000ee80000100800 */
[----:B------:R0:W3:Y:S02]  /*9aa0*/  @!P0 LDG.E.U16 R107, desc[UR14][R94.64] ;  /* 0x0000000e5e6b8981 */ /* 0x0000e4000c1e1500 */
[----:B0-----:R-:W-:-:S02]  /*9ab0*/  @!P0 IMAD.MOV.U32 R94, RZ, RZ, R17 ;  /* 0x000000ffff5e8224 */ /* 0x001fc400078e0011 */
[----:B------:R-:W-:-:S05]  /*9ac0*/  @!P0 IMAD.MOV.U32 R95, RZ, RZ, R18 ;  /* 0x000000ffff5f8224 */ /* 0x000fca00078e0012 */
[----:B------:R4:W3:Y:S04]  /*9ad0*/  @!P0 LDG.E.U16 R109, desc[UR14][R94.64] ;  /* 0x0000000e5e6d8981 */ /* 0x0008e8000c1e1500 */
[----:B------:R0:W-:Y:S04]  /*9ae0*/  STS.U16 [R19+UR12], R103 ;  /* 0x0000006713007988 */ /* 0x0001e8000800040c */
[----:B------:R1:W-:Y:S01]  /*9af0*/  STS.U16 [R19+UR12+0x400], R102 ;  /* 0x0004006613007988 */ /* 0x0003e2000800040c */
[----:B0-----:R-:W-:Y:S02]  /*9b00*/  PRMT R103, RZ, 0x7610, R103 ;  /* 0x00007610ff677816 */ /* 0x001fe40000000067 */
[----:B-1----:R-:W-:Y:S01]  /*9b10*/  PRMT R102, RZ, 0x7610, R102 ;  /* 0x00007610ff667816 */ /* 0x002fe20000000066 */
[----:B----4-:R-:W-:-:S02]  /*9b20*/  @!P0 IMAD.MOV.U32 R95, RZ, RZ, R13 ;  /* 0x000000ffff5f8224 */ /* 0x010fc400078e000d */
[----:B------:R-:W4:Y:S01]  /*9b30*/  LDL R13, [R1+0xd4] ;  /* 0x0000d400010d7983 */ /* 0x000f220000100800 */
[----:B--2---:R-:W-:-:S03]  /*9b40*/  @!P0 IMAD.MOV.U32 R94, RZ, RZ, R11 ;  /* 0x000000ffff5e8224 */ /* 0x004fc600078e000b */
[----:B------:R-:W2:Y:S04]  /*9b50*/  LDL R11, [R1+0x98] ;  /* 0x00009800010b7983 */ /* 0x000ea80000100800 */
[----:B------:R3:W2:Y:S02]  /*9b60*/  @!P0 LDG.E.U16 R103, desc[UR14][R94.64] ;  /* 0x0000000e5e678981 */ /* 0x0006a4000c1e1500 */
[----:B---3--:R-:W-:Y:S02]  /*9b70*/  @!P0 IMAD.MOV.U32 R94, RZ, RZ, R15 ;  /* 0x000000ffff5e8224 */ /* 0x008fe400078e000f */
[----:B------:R-:W-:-:S05]  /*9b80*/  @!P0 IMAD.MOV.U32 R95, RZ, RZ, R16 ;  /* 0x000000ffff5f8224 */ /* 0x000fca00078e0010 */
[----:B------:R0:W3:Y:S02]  /*9b90*/  @!P0 LDG.E.U16 R102, desc[UR14][R94.64] ;  /* 0x0000000e5e668981 */ /* 0x0000e4000c1e1500 */
[----:B0-----:R-:W-:Y:S02]  /*9ba0*/  @!P0 IMAD.MOV.U32 R94, RZ, RZ, R10 ;  /* 0x000000ffff5e8224 */ /* 0x001fe400078e000a */
[----:B------:R-:W3:Y:S04]  /*9bb0*/  LDL.LU R10, [R1+0x50] ;  /* 0x00005000010a7983 */ /* 0x000ee80000300800 */
[----:B------:R-:W3:Y:S01]  /*9bc0*/  LDL.LU R17, [R1+0x38] ;  /* 0x0000380001117983 */ /* 0x000ee20000300800 */
[----:B------:R-:W-:-:S03]  /*9bd0*/  @!P0 IMAD.MOV.U32 R95, RZ, RZ, R14 ;  /* 0x000000ffff5f8224 */ /* 0x000fc600078e000e */
[----:B------:R0:W-:Y:S04]  /*9be0*/  STS.U16 [R19+UR12+0x800], R101 ;  /* 0x0008006513007988 */ /* 0x0001e8000800040c */
[----:B------:R1:W-:Y:S04]  /*9bf0*/  STS.U16 [R19+UR12+0xc00], R100 ;  /* 0x000c006413007988 */ /* 0x0003e8000800040c */
[----:B------:R1:W-:Y:S01]  /*9c00*/  STS.U16 [R19+UR12+0x1000], R99 ;  /* 0x0010006313007988 */ /* 0x0003e2000800040c */
[----:B0-----:R-:W-:-:S03]  /*9c10*/  PRMT R101, RZ, 0x7610, R101 ;  /* 0x00007610ff657816 */ /* 0x001fc60000000065 */
[----:B------:R0:W-:Y:S01]  /*9c20*/  STS.U16 [R19+UR12+0x1400], R98 ;  /* 0x0014006213007988 */ /* 0x0001e2000800040c */
[----:B-1----:R-:W-:-:S03]  /*9c30*/  PRMT R100, RZ, 0x7610, R100 ;  /* 0x00007610ff647816 */ /* 0x002fc60000000064 */
[----:B------:R1:W3:Y:S01]  /*9c40*/  @!P0 LDG.E.U16 R101, desc[UR14][R94.64] ;  /* 0x0000000e5e658981 */ /* 0x0002e2000c1e1500 */
[----:B------:R-:W-:-:S03]  /*9c50*/  PRMT R99, RZ, 0x7610, R99 ;  /* 0x00007610ff637816 */ /* 0x000fc60000000063 */
[----:B------:R0:W-:Y:S04]  /*9c60*/  STS.U16 [R19+UR12+0x1800], R123 ;  /* 0x0018007b13007988 */ /* 0x0001e8000800040c */
[----:B------:R-:W3:Y:S01]  /*9c70*/  LDL.LU R21, [R1+0x18] ;  /* 0x0000180001157983 */ /* 0x000ee20000300800 */
[----:B-1----:R-:W-:Y:S01]  /*9c80*/  @!P0 IMAD.MOV.U32 R95, RZ, RZ, R0 ;  /* 0x000000ffff5f8224 */ /* 0x002fe200078e0000 */
[----:B0-----:R-:W-:Y:S02]  /*9c90*/  PRMT R98, RZ, 0x7610, R98 ;  /* 0x00007610ff627816 */ /* 0x001fe40000000062 */
[----:B------:R0:W-:Y:S01]  /*9ca0*/  STS.U16 [R19+UR12+0x1c00], R125 ;  /* 0x001c007d13007988 */ /* 0x0001e2000800040c */
[----:B------:R-:W-:-:S03]  /*9cb0*/  PRMT R123, RZ, 0x7610, R123 ;  /* 0x00007610ff7b7816 */ /* 0x000fc6000000007b */
[----:B------:R-:W3:Y:S04]  /*9cc0*/  LDL.LU R18, [R1+0x8] ;  /* 0x0000080001127983 */ /* 0x000ee80000300800 */
[----:B------:R-:W3:Y:S01]  /*9cd0*/  LDL.LU R14, [R1+0x594] ;  /* 0x00059400010e7983 */ /* 0x000ee20000300800 */
[----:B0-----:R-:W-:Y:S01]  /*9ce0*/  PRMT R125, RZ, 0x7610, R125 ;  /* 0x00007610ff7d7816 */ /* 0x001fe2000000007d */
[----:B----4-:R-:W-:Y:S02]  /*9cf0*/  @!P0 IMAD.MOV.U32 R94, RZ, RZ, R13 ;  /* 0x000000ffff5e8224 */ /* 0x010fe400078e000d */
[----:B------:R-:W4:Y:S04]  /*9d00*/  LDL.LU R13, [R1+0x124] ;  /* 0x00012400010d7983 */ /* 0x000f280000300800 */
[----:B------:R0:W4:Y:S04]  /*9d10*/  @!P0 LDG.E.U16 R100, desc[UR14][R94.64] ;  /* 0x0000000e5e648981 */ /* 0x000128000c1e1500 */
[----:B------:R-:W4:Y:S04]  /*9d20*/  LDL.LU R20, [R1+0xa4] ;  /* 0x0000a40001147983 */ /* 0x000f280000300800 */
[----:B------:R-:W4:Y:S01]  /*9d30*/  LDL.LU R15, [R1+0x84] ;  /* 0x00008400010f7983 */ /* 0x000f220000300800 */
[----:B0-----:R-:W-:-:S03]  /*9d40*/  @!P0 IMAD.MOV.U32 R95, RZ, RZ, R6 ;  /* 0x000000ffff5f8224 */ /* 0x001fc600078e0006 */
[----:B------:R-:W4:Y:S01]  /*9d50*/  LDL.LU R16, [R1+0x4c] ;  /* 0x00004c0001107983 */ /* 0x000f220000300800 */
[----:B--2---:R-:W-:-:S03]  /*9d60*/  @!P0 IMAD.MOV.U32 R94, RZ, RZ, R11 ;  /* 0x000000ffff5e8224 */ /* 0x004fc600078e000b */
[----:B------:R-:W2:Y:S04]  /*9d70*/  LDL.LU R11, [R1+0x34] ;  /* 0x00003400010b7983 */ /* 0x000ea80000300800 */
[----:B------:R0:W2:Y:S02]  /*9d80*/  @!P0 LDG.E.U16 R99, desc[UR14][R94.64] ;  /* 0x0000000e5e638981 */ /* 0x0000a4000c1e1500 */
[----:B0-----:R-:W-:Y:S02]  /*9d90*/  @!P0 IMAD.MOV.U32 R94, RZ, RZ, R9 ;  /* 0x000000ffff5e8224 */ /* 0x001fe400078e0009 */
[----:B------:R-:W-:-:S05]  /*9da0*/  @!P0 IMAD.MOV.U32 R95, RZ, RZ, R5 ;  /* 0x000000ffff5f8224 */ /* 0x000fca00078e0005 */
[----:B------:R0:W2:Y:S02]  /*9db0*/  @!P0 LDG.E.U16 R98, desc[UR14][R94.64] ;  /* 0x0000000e5e628981 */ /* 0x0000a4000c1e1500 */
[----:B0-----:R-:W-:Y:S02]  /*9dc0*/  @!P0 IMAD.MOV.U32 R94, RZ, RZ, R8 ;  /* 0x000000ffff5e8224 */ /* 0x001fe400078e0008 */
[----:B------:R-:W-:-:S05]  /*9dd0*/  @!P0 IMAD.MOV.U32 R95, RZ, RZ, R4 ;  /* 0x000000ffff5f8224 */ /* 0x000fca00078e0004 */
[----:B------:R0:W2:Y:S02]  /*9de0*/  @!P0 LDG.E.U16 R123, desc[UR14][R94.64] ;  /* 0x0000000e5e7b8981 */ /* 0x0000a4000c1e1500 */
[----:B0-----:R-:W-:Y:S02]  /*9df0*/  @!P0 IMAD.MOV.U32 R94, RZ, RZ, R7 ;  /* 0x000000ffff5e8224 */ /* 0x001fe400078e0007 */
[----:B------:R-:W-:Y:S01]  /*9e00*/  @!P0 IMAD.MOV.U32 R95, RZ, RZ, R3 ;  /* 0x000000ffff5f8224 */ /* 0x000fe200078e0003 */
[----:B---3--:R0:W-:Y:S04]  /*9e10*/  STS.U16 [R19+UR12+0x2000], R10 ;  /* 0x0020000a13007988 */ /* 0x0081e8000800040c */
[----:B------:R-:W3:Y:S04]  /*9e20*/  @!P0 LDG.E.U16 R125, desc[UR14][R94.64] ;  /* 0x0000000e5e7d8981 */ /* 0x000ee8000c1e1500 */
[----:B------:R1:W-:Y:S04]  /*9e30*/  STS.U16 [R19+UR12+0x2400], R17 ;  /* 0x0024001113007988 */ /* 0x0003e8000800040c */
[----:B------:R-:W2:Y:S04]  /*9e40*/  LDL.LU R94, [R1+0xc4] ;  /* 0x0000c400015e7983 */ /* 0x000ea80000300800 */
[----:B------:R-:W3:Y:S04]  /*9e50*/  LDL.LU R95, [R1+0x68] ;  /* 0x00006800015f7983 */ /* 0x000ee80000300800 */
[----:B0-----:R-:W3:Y:S04]  /*9e60*/  LDL.LU R10, [R1+0x630] ;  /* 0x00063000010a7983 */ /* 0x001ee80000300800 */
[----:B-1----:R-:W4:Y:S04]  /*9e70*/  LDL.LU R17, [R1+0x62c] ;  /* 0x00062c0001117983 */ /* 0x002f280000300800 */
[----:B------:R-:W-:Y:S04]  /*9e80*/  STS.U16 [R19+UR12+0x3800], R118 ;  /* 0x0038007613007988 */ /* 0x000fe8000800040c */
[----:B------:R-:W-:Y:S04]  /*9e90*/  STS.U16 [R19+UR12+0x3c00], R110 ;  /* 0x003c006e13007988 */ /* 0x000fe8000800040c */
[----:B----4-:R0:W-:Y:S04]  /*9ea0*/  STS.U16 [R19+UR12+0x2800], R17 ;  /* 0x0028001113007988 */ /* 0x0101e8000800040c */
[----:B0-----:R-:W4:Y:S04]  /*9eb0*/  LDL.LU R17, [R1+0x628] ;  /* 0x0006280001117983 */ /* 0x001f280000300800 */
[----:B------:R-:W2:Y:S04]  /*9ec0*/  LDL.LU R118, [R1+0xe4] ;  /* 0x0000e40001767983 */ /* 0x000ea80000300800 */
[----:B------:R-:W3:Y:S04]  /*9ed0*/  LDL.LU R110, [R1+0x104] ;  /* 0x00010400016e7983 */ /* 0x000ee80000300800 */
[----:B------:R0:W-:Y:S04]  /*9ee0*/  STS.U16 [R19+UR12+0x2c00], R21 ;  /* 0x002c001513007988 */ /* 0x0001e8000800040c */
[----:B------:R1:W-:Y:S04]  /*9ef0*/  STS.U16 [R19+UR12+0x3400], R12 ;  /* 0x0034000c13007988 */ /* 0x0003e8000800040c */
[----:B------:R1:W-:Y:S04]  /*9f00*/  STS.U16 [R19+UR12+0x3000], R18 ;  /* 0x0030001213007988 */ /* 0x0003e8000800040c */
[----:B0-----:R-:W2:Y:S04]  /*9f10*/  LDL.LU R21, [R1+0x590] ;  /* 0x0005900001157983 */ /* 0x001ea80000300800 */
[----:B-1----:R-:W2:Y:S04]  /*9f20*/  LDL.LU R12, [R1+0x100] ;  /* 0x00010000010c7983 */ /* 0x002ea80000300800 */
[----:B------:R-:W2:Y:S04]  /*9f30*/  LDL.LU R18, [R1+0xe0] ;  /* 0x0000e00001127983 */ /* 0x000ea80000300800 */
[----:B----4-:R0:W-:Y:S04]  /*9f40*/  STS.U16 [R17+UR12+0x80], R14 ;  /* 0x0000800e11007988 */ /* 0x0101e8000800040c */
[----:B------:R1:W-:Y:S04]  /*9f50*/  STS.U16 [R17+UR12+0x480], R13 ;  /* 0x0004800d11007988 */ /* 0x0003e8000800040c */
[----:B---3--:R3:W-:Y:S04]  /*9f60*/  STS.U16 [R17+UR12+0x880], R110 ;  /* 0x0008806e11007988 */ /* 0x0087e8000800040c */
[----:B0-----:R-:W4:Y:S04]  /*9f70*/  LDL.LU R14, [R1+0xc0] ;  /* 0x0000c000010e7983 */ /* 0x001f280000300800 */
[----:B-1----:R-:W4:Y:S04]  /*9f80*/  LDL.LU R13, [R1+0x624] ;  /* 0x00062400010d7983 */ /* 0x002f280000300800 */
[----:B------:R0:W-:Y:S04]  /*9f90*/  STS.U16 [R17+UR12+0x1480], R20 ;  /* 0x0014801411007988 */ /* 0x0001e8000800040c */
[----:B---3--:R-:W3:Y:S04]  /*9fa0*/  LDL.LU R110, [R1+0x80] ;  /* 0x00008000016e7983 */ /* 0x008ee80000300800 */
[----:B------:R1:W-:Y:S04]  /*9fb0*/  STS.U16 [R17+UR12+0x1880], R15 ;  /* 0x0018800f11007988 */ /* 0x0003e8000800040c */
[----:B0-----:R-:W3:Y:S04]  /*9fc0*/  LDL.LU R20, [R1+0x64] ;  /* 0x0000640001147983 */ /* 0x001ee80000300800 */
[----:B--2---:R0:W-:Y:S04]  /*9fd0*/  STS.U16 [R17+UR12+0xc80], R118 ;  /* 0x000c807611007988 */ /* 0x0041e8000800040c */
[----:B-1----:R-:W2:Y:S04]  /*9fe0*/  LDL.LU R15, [R1+0x48] ;  /* 0x00004800010f7983 */ /* 0x002ea80000300800 */
[----:B------:R1:W-:Y:S04]  /*9ff0*/  STS.U16 [R17+UR12+0x1080], R94 ;  /* 0x0010805e11007988 */ /* 0x0003e8000800040c */
[----:B0-----:R-:W2:Y:S04]  /*a000*/  LDL.LU R118, [R1+0x30] ;  /* 0x0000300001767983 */ /* 0x001ea80000300800 */
[----:B------:R0:W-:Y:S04]  /*a010*/  STS.U16 [R17+UR12+0x1c80], R95 ;  /* 0x001c805f11007988 */ /* 0x0001e8000800040c */
[----:B-1----:R-:W2:Y:S04]  /*a020*/  LDL.LU R94, [R1+0x14] ;  /* 0x00001400015e7983 */ /* 0x002ea80000300800 */
[----:B------:R1:W-:Y:S04]  /*a030*/  STS.U16 [R17+UR12+0x2080], R16 ;  /* 0x0020801011007988 */ /* 0x0003e8000800040c */
[----:B0-----:R-:W2:Y:S04]  /*a040*/  LDL.LU R95, [R1+0x4] ;  /* 0x00000400015f7983 */ /* 0x001ea80000300800 */
[----:B-1----:R-:W3:Y:S04]  /*a050*/  LDL.LU R16, [R1+0x620] ;  /* 0x0006200001107983 */ /* 0x002ee80000300800 */
[----:B------:R-:W-:Y:S04]  /*a060*/  STS.U16 [R17+UR12+0x2480], R11 ;  /* 0x0024800b11007988 */ /* 0x000fe8000800040c */
[----:B------:R-:W-:Y:S04]  /*a070*/  STS.U16 [R17+UR12+0x3080], R10 ;  /* 0x0030800a11007988 */ /* 0x000fe8000800040c */
[----:B------:R-:W-:Y:S04]  /*a080*/  STS.U16 [R17+UR12+0x3480], R2 ;  /* 0x0034800211007988 */ /* 0x000fe8000800040c */
[----:B------:R-:W-:Y:S04]  /*a090*/  STS.U16 [R17+UR12+0x3880], R117 ;  /* 0x0038807511007988 */ /* 0x000fe8000800040c */
[----:B------:R-:W-:Y:S04]  /*a0a0*/  STS.U16 [R17+UR12+0x3c80], R108 ;  /* 0x003c806c11007988 */ /* 0x000fe8000800040c */
[----:B----4-:R-:W-:Y:S04]  /*a0b0*/  STS.U16 [R17+UR12+0x2c80], R13 ;  /* 0x002c800d11007988 */ /* 0x010fe8000800040c */
[----:B---3--:R0:W-:Y:S04]  /*a0c0*/  STS.U16 [R17+UR12+0x2880], R16 ;  /* 0x0028801011007988 */ /* 0x0081e8000800040c */
[----:B0-----:R-:W3:Y:S04]  /*a0d0*/  LDL.LU R16, [R1+0x61c] ;  /* 0x00061c0001107983 */ /* 0x001ee80000300800 */
[----:B------:R-:W4:Y:S04]  /*a0e0*/  LDL.LU R11, [R1+0x58c] ;  /* 0x00058c00010b7983 */ /* 0x000f280000300800 */
[----:B------:R-:W4:Y:S04]  /*a0f0*/  LDL.LU R10, [R1+0x11c] ;  /* 0x00011c00010a7983 */ /* 0x000f280000300800 */
[----:B------:R-:W4:Y:S04]  /*a100*/  LDL.LU R2, [R1+0xf8] ;  /* 0x0000f80001027983 */ /* 0x000f280000300800 */
[----:B------:R-:W4:Y:S04]  /*a110*/  LDL.LU R13, [R1+0xdc] ;  /* 0x0000dc00010d7983 */ /* 0x000f280000300800 */
[----:B------:R-:W2:Y:S04]  /*a120*/  LDL.LU R117, [R1+0xa0] ;  /* 0x0000a00001757983 */ /* 0x000ea80000300800 */
[----:B------:R-:W4:Y:S04]  /*a130*/  LDL.LU R108, [R1+0x120] ;  /* 0x00012000016c7983 */ /* 0x000f280000300800 */
[----:B---3--:R0:W-:Y:S04]  /*a140*/  STS.U16 [R16+UR12+0x100], R21 ;  /* 0x0001001510007988 */ /* 0x0081e8000800040c */
[----:B------:R1:W-:Y:S04]  /*a150*/  STS.U16 [R16+UR12+0x900], R12 ;  /* 0x0009000c10007988 */ /* 0x0003e8000800040c */
[----:B------:R3:W-:Y:S04]  /*a160*/  STS.U16 [R16+UR12+0xd00], R18 ;  /* 0x000d001210007988 */ /* 0x0007e8000800040c */
[----:B0-----:R-:W2:Y:S04]  /*a170*/  LDL.LU R21, [R1+0x618] ;  /* 0x0006180001157983 */ /* 0x001ea80000300800 */
[----:B-1----:R-:W2:Y:S04]  /*a180*/  LDL.LU R12, [R1+0xbc] ;  /* 0x0000bc00010c7983 */ /* 0x002ea80000300800 */
[----:B------:R0:W-:Y:S04]  /*a190*/  STS.U16 [R16+UR12+0x1100], R14 ;  /* 0x0011000e10007988 */ /* 0x0001e8000800040c */
[----:B---3--:R-:W3:Y:S04]  /*a1a0*/  LDL.LU R18, [R1+0x9c] ;  /* 0x00009c0001127983 */ /* 0x008ee80000300800 */
[----:B----4-:R1:W-:Y:S04]  /*a1b0*/  STS.U16 [R16+UR12+0x500], R108 ;  /* 0x0005006c10007988 */ /* 0x0103e8000800040c */
[----:B0-----:R-:W4:Y:S04]  /*a1c0*/  LDL.LU R14, [R1+0x7c] ;  /* 0x00007c00010e7983 */ /* 0x001f280000300800 */
[----:B--2---:R0:W-:Y:S04]  /*a1d0*/  STS.U16 [R16+UR12+0x1500], R117 ;  /* 0x0015007510007988 */ /* 0x0041e8000800040c */
[----:B-1----:R-:W2:Y:S04]  /*a1e0*/  LDL.LU R108, [R1+0x24] ;  /* 0x00002400016c7983 */ /* 0x002ea80000300800 */
[----:B------:R1:W-:Y:S04]  /*a1f0*/  STS.U16 [R16+UR12+0x1900], R110 ;  /* 0x0019006e10007988 */ /* 0x0003e8000800040c */
[----:B0-----:R-:W2:Y:S04]  /*a200*/  LDL.LU R117, [R1+0x10] ;  /* 0x0000100001757983 */ /* 0x001ea80000300800 */
[----:B------:R0:W-:Y:S04]  /*a210*/  STS.U16 [R16+UR12+0x1d00], R20 ;  /* 0x001d001410007988 */ /* 0x0001e8000800040c */
[----:B-1----:R-:W2:Y:S04]  /*a220*/  LDL.LU R110, [R1] ;  /* 0x00000000016e7983 */ /* 0x002ea80000300800 */
[----:B------:R1:W-:Y:S04]  /*a230*/  STS.U16 [R16+UR12+0x2100], R15 ;  /* 0x0021000f10007988 */ /* 0x0003e8000800040c */
[----:B0-----:R-:W2:Y:S04]  /*a240*/  LDL.LU R20, [R1+0x614] ;  /* 0x0006140001147983 */ /* 0x001ea80000300800 */
[----:B-1----:R-:W3:Y:S04]  /*a250*/  LDL.LU R15, [R1+0x610] ;  /* 0x00061000010f7983 */ /* 0x002ee80000300800 */
[----:B------:R-:W-:Y:S04]  /*a260*/  STS.U16 [R16+UR12+0x2500], R118 ;  /* 0x0025007610007988 */ /* 0x000fe8000800040c */
[----:B---3--:R0:W-:Y:S04]  /*a270*/  STS.U16 [R16+UR12+0x2900], R15 ;  /* 0x0029000f10007988 */ /* 0x0081e8000800040c */
[----:B0-----:R-:W3:Y:S04]  /*a280*/  LDL.LU R15, [R1+0x60c] ;  /* 0x00060c00010f7983 */ /* 0x001ee80000300800 */
[----:B------:R0:W-:Y:S04]  /*a290*/  STS.U16 [R16+UR12+0x2d00], R94 ;  /* 0x002d005e10007988 */ /* 0x0001e8000800040c */
[----:B------:R-:W2:Y:S04]  /*a2a0*/  LDL.LU R118, [R1+0x588] ;  /* 0x0005880001767983 */ /* 0x000ea80000300800 */
[----:B------:R1:W-:Y:S04]  /*a2b0*/  STS.U16 [R16+UR12+0x3100], R95 ;  /* 0x0031005f10007988 */ /* 0x0003e8000800040c */
[----:B0-----:R-:W2:Y:S04]  /*a2c0*/  LDL.LU R94, [R1+0x118] ;  /* 0x00011800015e7983 */ /* 0x001ea80000300800 */
[----:B------:R0:W-:Y:S04]  /*a2d0*/  STS.U16 [R16+UR12+0x3900], R116 ;  /* 0x0039007410007988 */ /* 0x0001e8000800040c */
[----:B-1----:R-:W2:Y:S04]  /*a2e0*/  LDL.LU R95, [R1+0xf4] ;  /* 0x0000f400015f7983 */ /* 0x002ea80000300800 */
[----:B------:R1:W-:Y:S04]  /*a2f0*/  STS.U16 [R16+UR12+0x3d00], R106 ;  /* 0x003d006a10007988 */ /* 0x0003e8000800040c */
[----:B0-----:R-:W2:Y:S04]  /*a300*/  LDL.LU R116, [R1+0x44] ;  /* 0x0000440001747983 */ /* 0x001ea80000300800 */
[----:B------:R0:W-:Y:S04]  /*a310*/  STS.U16 [R16+UR12+0x3500], R22 ;  /* 0x0035001610007988 */ /* 0x0001e8000800040c */
[----:B-1----:R-:W2:Y:S04]  /*a320*/  LDL.LU R106, [R1+0x60] ;  /* 0x00006000016a7983 */ /* 0x002ea80000300800 */
[----:B0-----:R-:W2:Y:S04]  /*a330*/  LDL.LU R22, [R1+0xd8] ;  /* 0x0000d80001167983 */ /* 0x001ea80000300800 */
[----:B---3--:R0:W-:Y:S04]  /*a340*/  STS.U16 [R15+UR12+0xd80], R13 ;  /* 0x000d800d0f007988 */ /* 0x0081e8000800040c */
[----:B------:R1:W-:Y:S04]  /*a350*/  STS.U16 [R15+UR12+0x180], R11 ;  /* 0x0001800b0f007988 */ /* 0x0003e8000800040c */
[----:B------:R3:W-:Y:S04]  /*a360*/  STS.U16 [R15+UR12+0x580], R10 ;  /* 0x0005800a0f007988 */ /* 0x0007e8000800040c */
[----:B0-----:R-:W2:Y:S04]  /*a370*/  LDL.LU R13, [R1+0xb8] ;  /* 0x0000b800010d7983 */ /* 0x001ea80000300800 */
[----:B-1----:R-:W2:Y:S04]  /*a380*/  LDL.LU R11, [R1+0x78] ;  /* 0x00007800010b7983 */ /* 0x002ea80000300800 */
[----:B------:R0:W-:Y:S04]  /*a390*/  STS.U16 [R15+UR12+0x980], R2 ;  /* 0x000980020f007988 */ /* 0x0001e8000800040c */
[----:B---3--:R-:W3:Y:S04]  /*a3a0*/  LDL.LU R10, [R1+0x5c] ;  /* 0x00005c00010a7983 */ /* 0x008ee80000300800 */
[----:B------:R1:W-:Y:S04]  /*a3b0*/  STS.U16 [R15+UR12+0x1180], R12 ;  /* 0x0011800c0f007988 */ /* 0x0003e8000800040c */
[----:B0-----:R-:W3:Y:S04]  /*a3c0*/  LDL.LU R2, [R1+0x40] ;  /* 0x0000400001027983 */ /* 0x001ee80000300800 */
[----:B------:R0:W-:Y:S04]  /*a3d0*/  STS.U16 [R15+UR12+0x1580], R18 ;  /* 0x001580120f007988 */ /* 0x0001e8000800040c */
[----:B-1----:R-:W3:Y:S04]  /*a3e0*/  LDL.LU R12, [R1+0x608] ;  /* 0x00060800010c7983 */ /* 0x002ee80000300800 */
[----:B----4-:R1:W-:Y:S04]  /*a3f0*/  STS.U16 [R15+UR12+0x1980], R14 ;  /* 0x0019800e0f007988 */ /* 0x0103e8000800040c */
[----:B0-----:R-:W4:Y:S04]  /*a400*/  LDL.LU R18, [R1+0x604] ;  /* 0x0006040001127983 */ /* 0x001f280000300800 */
[----:B-1----:R-:W3:Y:S04]  /*a410*/  LDL.LU R14, [R1+0x600] ;  /* 0x00060000010e7983 */ /* 0x002ee80000300800 */
[----:B--2---:R-:W-:Y:S04]  /*a420*/  STS.U16 [R15+UR12+0x1d80], R106 ;  /* 0x001d806a0f007988 */ /* 0x004fe8000800040c */
[----:B---3--:R0:W-:Y:S04]  /*a430*/  STS.U16 [R15+UR12+0x2580], R14 ;  /* 0x0025800e0f007988 */ /* 0x0081e8000800040c */
[----:B0-----:R-:W2:Y:S04]  /*a440*/  LDL.LU R14, [R1+0x5fc] ;  /* 0x0005fc00010e7983 */ /* 0x001ea80000300800 */
[----:B------:R-:W3:Y:S04]  /*a450*/  LDL.LU R106, [R1+0x584] ;  /* 0x00058400016a7983 */ /* 0x000ee80000300800 */
[----:B------:R0:W-:Y:S04]  /*a460*/  STS.U16 [R15+UR12+0x3580], R124 ;  /* 0x0035807c0f007988 */ /* 0x0001e8000800040c */
[----:B------:R1:W-:Y:S04]  /*a470*/  STS.U16 [R15+UR12+0x3980], R115 ;  /* 0x003980730f007988 */ /* 0x0003e8000800040c */
[----:B------:R4:W-:Y:S04]  /*a480*/  STS.U16 [R15+UR12+0x3d80], R104 ;  /* 0x003d80680f007988 */ /* 0x0009e8000800040c */
[----:B0-----:R-:W3:Y:S04]  /*a490*/  LDL.LU R124, [R1+0xc] ;  /* 0x00000c00017c7983 */ /* 0x001ee80000300800 */
[----:B-1----:R-:W3:Y:S04]  /*a4a0*/  LDL.LU R115, [R1+0x20] ;  /* 0x0000200001737983 */ /* 0x002ee80000300800 */
[----:B------:R0:W-:Y:S04]  /*a4b0*/  STS.U16 [R15+UR12+0x2180], R116 ;  /* 0x002180740f007988 */ /* 0x0001e8000800040c */
[----:B----4-:R-:W4:Y:S04]  /*a4c0*/  LDL.LU R104, [R1+0x94] ;  /* 0x0000940001687983 */ /* 0x010f280000300800 */
[----:B------:R1:W-:Y:S04]  /*a4d0*/  STS.U16 [R15+UR12+0x2980], R108 ;  /* 0x0029806c0f007988 */ /* 0x0003e8000800040c */
[----:B0-----:R-:W3:Y:S04]  /*a4e0*/  LDL.LU R116, [R1+0x114] ;  /* 0x0001140001747983 */ /* 0x001ee80000300800 */
[----:B------:R0:W-:Y:S04]  /*a4f0*/  STS.U16 [R15+UR12+0x2d80], R117 ;  /* 0x002d80750f007988 */ /* 0x0001e8000800040c */
[----:B-1----:R-:W3:Y:S04]  /*a500*/  LDL.LU R108, [R1+0xf0] ;  /* 0x0000f000016c7983 */ /* 0x002ee80000300800 */
[----:B------:R1:W-:Y:S04]  /*a510*/  STS.U16 [R15+UR12+0x3180], R110 ;  /* 0x0031806e0f007988 */ /* 0x0003e8000800040c */
[----:B0-----:R-:W3:Y:S04]  /*a520*/  LDL.LU R117, [R1+0xd0] ;  /* 0x0000d00001757983 */ /* 0x001ee80000300800 */
[----:B-1----:R-:W3:Y:S04]  /*a530*/  LDL.LU R110, [R1+0xb0] ;  /* 0x0000b000016e7983 */ /* 0x002ee80000300800 */
[----:B--2---:R0:W-:Y:S04]  /*a540*/  STS.U16 [R14+UR12+0x200], R118 ;  /* 0x000200760e007988 */ /* 0x0041e8000800040c */
[----:B------:R1:W-:Y:S04]  /*a550*/  STS.U16 [R14+UR12+0x600], R94 ;  /* 0x0006005e0e007988 */ /* 0x0003e8000800040c */
[----:B------:R2:W-:Y:S04]  /*a560*/  STS.U16 [R14+UR12+0xa00], R95 ;  /* 0x000a005f0e007988 */ /* 0x0005e8000800040c */
[----:B0-----:R-:W3:Y:S04]  /*a570*/  LDL.LU R118, [R1+0x90] ;  /* 0x0000900001767983 */ /* 0x001ee80000300800 */
[----:B-1----:R-:W3:Y:S04]  /*a580*/  LDL.LU R94, [R1+0x74] ;  /* 0x00007400015e7983 */ /* 0x002ee80000300800 */
[----:B--2---:R-:W2:Y:S04]  /*a590*/  LDL.LU R95, [R1+0x58] ;  /* 0x00005800015f7983 */ /* 0x004ea80000300800 */
[----:B------:R0:W-:Y:S04]  /*a5a0*/  STS.U16 [R14+UR12+0xe00], R22 ;  /* 0x000e00160e007988 */ /* 0x0001e8000800040c */
[----:B------:R1:W-:Y:S04]  /*a5b0*/  STS.U16 [R14+UR12+0x1200], R13 ;  /* 0x0012000d0e007988 */ /* 0x0003e8000800040c */
[----:B0-----:R-:W2:Y:S04]  /*a5c0*/  LDL.LU R22, [R1+0x5f8] ;  /* 0x0005f80001167983 */ /* 0x001ea80000300800 */
[----:B-1----:R-:W4:Y:S04]  /*a5d0*/  LDL.LU R13, [R1+0x5f4] ;  /* 0x0005f400010d7983 */ /* 0x002f280000300800 */
[----:B------:R-:W-:Y:S04]  /*a5e0*/  STS.U16 [R14+UR12+0x1a00], R11 ;  /* 0x001a000b0e007988 */ /* 0x000fe8000800040c */
[----:B------:R-:W-:Y:S04]  /*a5f0*/  STS.U16 [R14+UR12+0x1e00], R10 ;  /* 0x001e000a0e007988 */ /* 0x000fe8000800040c */
[----:B----4-:R0:W-:Y:S04]  /*a600*/  STS.U16 [R14+UR12+0x2600], R13 ;  /* 0x0026000d0e007988 */ /* 0x0101e8000800040c */
[----:B0-----:R-:W4:Y:S04]  /*a610*/  LDL.LU R13, [R1+0x5f0] ;  /* 0x0005f000010d7983 */ /* 0x001f280000300800 */
[----:B------:R-:W2:Y:S04]  /*a620*/  LDL.LU R11, [R1+0x3c] ;  /* 0x00003c00010b7983 */ /* 0x000ea80000300800 */
        /* <DEDUP_REMOVED lines=10> */
[----:B------:R1:W-:Y:S04]  /*a6d0*/  STS.U16 [R14+UR12+0x1600], R104 ;  /* 0x001600680e007988 */ /* 0x0003e8000800040c */
[----:B0-----:R-:W2:Y:S04]  /*a6e0*/  LDL.LU R122, [R1+0xac] ;  /* 0x0000ac00017a7983 */ /* 0x001ea80000300800 */
[----:B---3--:R0:W-:Y:S04]  /*a6f0*/  STS.U16 [R14+UR12+0x2a00], R115 ;  /* 0x002a00730e007988 */ /* 0x0081e8000800040c */
[----:B-1----:R-:W3:Y:S04]  /*a700*/  LDL.LU R104, [R1+0x8c] ;  /* 0x00008c0001687983 */ /* 0x002ee80000300800 */
[----:B------:R1:W-:Y:S04]  /*a710*/  STS.U16 [R14+UR12+0x2e00], R124 ;  /* 0x002e007c0e007988 */ /* 0x0003e8000800040c */
[----:B0-----:R-:W3:Y:S04]  /*a720*/  LDL.LU R115, [R1+0x70] ;  /* 0x0000700001737983 */ /* 0x001ee80000300800 */
[----:B-1----:R-:W3:Y:S04]  /*a730*/  LDL.LU R124, [R1+0x54] ;  /* 0x00005400017c7983 */ /* 0x002ee80000300800 */
[----:B----4-:R0:W-:Y:S04]  /*a740*/  STS.U16 [R13+UR12+0x280], R106 ;  /* 0x0002806a0d007988 */ /* 0x0101e8000800040c */
[----:B------:R1:W-:Y:S04]  /*a750*/  STS.U16 [R13+UR12+0x680], R116 ;  /* 0x000680740d007988 */ /* 0x0003e8000800040c */
[----:B------:R4:W-:Y:S04]  /*a760*/  STS.U16 [R13+UR12+0xa80], R108 ;  /* 0x000a806c0d007988 */ /* 0x0009e8000800040c */
[----:B0-----:R-:W3:Y:S04]  /*a770*/  LDL.LU R106, [R1+0x28] ;  /* 0x00002800016a7983 */ /* 0x001ee80000300800 */
[----:B-1----:R-:W3:Y:S04]  /*a780*/  LDL.LU R116, [R1+0x57c] ;  /* 0x00057c0001747983 */ /* 0x002ee80000300800 */
[----:B------:R0:W-:Y:S04]  /*a790*/  STS.U16 [R13+UR12+0xe80], R117 ;  /* 0x000e80750d007988 */ /* 0x0001e8000800040c */
[----:B----4-:R-:W4:Y:S04]  /*a7a0*/  LDL.LU R108, [R1+0x108] ;  /* 0x00010800016c7983 */ /* 0x010f280000300800 */
[----:B------:R1:W-:Y:S04]  /*a7b0*/  STS.U16 [R13+UR12+0x1280], R110 ;  /* 0x0012806e0d007988 */ /* 0x0003e8000800040c */
[----:B0-----:R-:W4:Y:S04]  /*a7c0*/  LDL.LU R117, [R1+0xe8] ;  /* 0x0000e80001757983 */ /* 0x001f280000300800 */
[----:B------:R0:W-:Y:S04]  /*a7d0*/  STS.U16 [R13+UR12+0x1680], R118 ;  /* 0x001680760d007988 */ /* 0x0001e8000800040c */
[----:B-1----:R-:W4:Y:S04]  /*a7e0*/  LDL.LU R110, [R1+0xc8] ;  /* 0x0000c800016e7983 */ /* 0x002f280000300800 */
[----:B------:R1:W-:Y:S04]  /*a7f0*/  STS.U16 [R13+UR12+0x1a80], R94 ;  /* 0x001a805e0d007988 */ /* 0x0003e8000800040c */
[----:B0-----:R-:W4:Y:S04]  /*a800*/  LDL.LU R118, [R1+0xa8] ;  /* 0x0000a80001767983 */ /* 0x001f280000300800 */
[----:B--2---:R0:W-:Y:S04]  /*a810*/  STS.U16 [R13+UR12+0x1e80], R95 ;  /* 0x001e805f0d007988 */ /* 0x0041e8000800040c */
[----:B-1----:R-:W2:Y:S04]  /*a820*/  LDL.LU R94, [R1+0x88] ;  /* 0x00008800015e7983 */ /* 0x002ea80000300800 */
[----:B------:R1:W-:Y:S04]  /*a830*/  STS.U16 [R13+UR12+0x2280], R11 ;  /* 0x0022800b0d007988 */ /* 0x0003e8000800040c */
[----:B0-----:R-:W2:Y:S04]  /*a840*/  LDL.LU R95, [R1+0x6c] ;  /* 0x00006c00015f7983 */ /* 0x001ea80000300800 */
[----:B-1----:R-:W3:Y:S04]  /*a850*/  LDL.LU R11, [R1+0x5e8] ;  /* 0x0005e800010b7983 */ /* 0x002ee80000300800 */
[----:B------:R0:W-:Y:S04]  /*a860*/  STS.U16 [R13+UR12+0x2680], R10 ;  /* 0x0026800a0d007988 */ /* 0x0001e8000800040c */
[----:B------:R1:W-:Y:S04]  /*a870*/  STS.U16 [R13+UR12+0x2a80], R2 ;  /* 0x002a80020d007988 */ /* 0x0003e8000800040c */
[----:B------:R-:W-:Y:S04]  /*a880*/  STS.U16 [R13+UR12+0x3280], R12 ;  /* 0x0032800c0d007988 */ /* 0x000fe8000800040c */
[----:B0-----:R-:W2:Y:S04]  /*a890*/  LDL.LU R10, [R1+0x5e4] ;  /* 0x0005e400010a7983 */ /* 0x001ea80000300800 */
[----:B-1----:R-:W4:Y:S04]  /*a8a0*/  LDL.LU R2, [R1+0x5e0] ;  /* 0x0005e00001027983 */ /* 0x002f280000300800 */
[----:B---3--:R0:W-:Y:S04]  /*a8b0*/  STS.U16 [R13+UR12+0x2e80], R11 ;  /* 0x002e800b0d007988 */ /* 0x0081e8000800040c */
[----:B0-----:R-:W3:Y:S04]  /*a8c0*/  LDL.LU R11, [R1+0x5dc] ;  /* 0x0005dc00010b7983 */ /* 0x001ee80000300800 */
[----:B------:R-:W3:Y:S04]  /*a8d0*/  LDL.LU R12, [R1+0x5d8] ;  /* 0x0005d800010c7983 */ /* 0x000ee80000300800 */
[----:B------:R0:W-:Y:S04]  /*a8e0*/  STS.U16 [R13+UR12+0x3680], R121 ;  /* 0x003680790d007988 */ /* 0x0001e8000800040c */
[----:B------:R1:W-:Y:S04]  /*a8f0*/  STS.U16 [R13+UR12+0x3a80], R113 ;  /* 0x003a80710d007988 */ /* 0x0003e8000800040c */
[----:B------:R-:W-:Y:S04]  /*a900*/  STS.U16 [R13+UR12+0x3e80], R91 ;  /* 0x003e805b0d007988 */ /* 0x000fe8000800040c */
[----:B0-----:R-:W2:Y:S04]  /*a910*/  LDL.LU R121, [R1+0x10c] ;  /* 0x00010c0001797983 */ /* 0x001ea80000300800 */
[----:B-1----:R-:W2:Y:S04]  /*a920*/  LDL.LU R113, [R1+0x580] ;  /* 0x0005800001717983 */ /* 0x002ea80000300800 */
[----:B---3--:R0:W-:Y:S04]  /*a930*/  STS.U16 [R12+UR12+0x2300], R11 ;  /* 0x0023000b0c007988 */ /* 0x0081e8000800040c */
[----:B----4-:R1:W-:Y:S04]  /*a940*/  STS.U16 [R12+UR12+0x2b00], R2 ;  /* 0x002b00020c007988 */ /* 0x0103e8000800040c */
[----:B------:R3:W-:Y:S04]  /*a950*/  STS.U16 [R12+UR12+0x2f00], R18 ;  /* 0x002f00120c007988 */ /* 0x0007e8000800040c */
[----:B0-----:R-:W4:Y:S04]  /*a960*/  LDL.LU R11, [R1+0x5d4] ;  /* 0x0005d400010b7983 */ /* 0x001f280000300800 */
[----:B-1----:R-:W4:Y:S04]  /*a970*/  LDL.LU R2, [R1+0x5d0] ;  /* 0x0005d00001027983 */ /* 0x002f280000300800 */
[----:B---3--:R-:W3:Y:S04]  /*a980*/  LDL.LU R18, [R1+0x5cc] ;  /* 0x0005cc0001127983 */ /* 0x008ee80000300800 */
[----:B------:R0:W-:Y:S04]  /*a990*/  STS.U16 [R12+UR12+0x3300], R20 ;  /* 0x003300140c007988 */ /* 0x0001e8000800040c */
[----:B0-----:R-:W3:Y:S04]  /*a9a0*/  LDL.LU R20, [R1+0x5c8] ;  /* 0x0005c80001147983 */ /* 0x001ee80000300800 */
[----:B--2---:R-:W-:Y:S04]  /*a9b0*/  STS.U16 [R12+UR12+0x300], R113 ;  /* 0x000300710c007988 */ /* 0x004fe8000800040c */
[----:B------:R-:W-:Y:S04]  /*a9c0*/  STS.U16 [R12+UR12+0x700], R121 ;  /* 0x000700790c007988 */ /* 0x000fe8000800040c */
        /* <DEDUP_REMOVED lines=10> */
[----:B----4-:R-:W-:Y:S04]  /*aa70*/  STS.U16 [R11+UR12+0x2780], R2 ;  /* 0x002780020b007988 */ /* 0x010fe8000800040c */
[----:B---3--:R-:W-:Y:S04]  /*aa80*/  STS.U16 [R11+UR12+0x2380], R18 ;  /* 0x002380120b007988 */ /* 0x008fe8000800040c */
[----:B------:R0:W-:Y:S04]  /*aa90*/  STS.U16 [R11+UR12+0x1f80], R20 ;  /* 0x001f80140b007988 */ /* 0x0001e8000800040c */
[----:B0-----:R-:W2:Y:S04]  /*aaa0*/  LDL.LU R20, [R1+0x5c4] ;  /* 0x0005c40001147983 */ /* 0x001ea80000300800 */
[----:B------:R-:W3:Y:S04]  /*aab0*/  LDL.LU R18, [R1+0x5c0] ;  /* 0x0005c00001127983 */ /* 0x000ee80000300800 */
[----:B------:R-:W4:Y:S04]  /*aac0*/  LDL.LU R2, [R1+0x5bc] ;  /* 0x0005bc0001027983 */ /* 0x000f280000300800 */
        /* <DEDUP_REMOVED lines=9> */
[----:B------:R0:W-:Y:S04]  /*ab60*/  STS.U16 [R11+UR12+0x3380], R21 ;  /* 0x003380150b007988 */ /* 0x0001e8000800040c */
[----:B------:R-:W-:Y:S04]  /*ab70*/  STS.U16 [R11+UR12+0x3780], R119 ;  /* 0x003780770b007988 */ /* 0x000fe8000800040c */
[----:B------:R-:W-:Y:S01]  /*ab80*/  STS.U16 [R11+UR12+0x3b80], R111 ;  /* 0x003b806f0b007988 */ /* 0x000fe2000800040c */
[----:B0-----:R-:W0:Y:S03]  /*ab90*/  LDC R21, c[0x0][0x238] ;  /* 0x00008e00ff157b82 */ /* 0x001e260000000800 */
[----:B------:R-:W-:Y:S04]  /*aba0*/  STS.U16 [R11+UR12+0x3f80], R89 ;  /* 0x003f80590b007988 */ /* 0x000fe8000800040c */
[----:B------:R-:W2:Y:S04]  /*abb0*/  LDL.LU R10, [R1+0x5b8] ;  /* 0x0005b800010a7983 */ /* 0x000ea80000300800 */
[----:B------:R-:W2:Y:S01]  /*abc0*/  LDL.LU R22, [R1+0x5b4] ;  /* 0x0005b40001167983 */ /* 0x000ea20000300800 */
[----:B----4-:R-:W-:-:S03]  /*abd0*/  LOP3.LUT R91, R2, 0x40, RZ, 0x3c, !PT ;  /* 0x00000040025b7812 */ /* 0x010fc600078e3cff */
        /* <DEDUP_REMOVED lines=9> */
[----:B-1----:R-:W4:Y:S04]  /*ac70*/  LDL R23, [R1+0x598] ;  /* 0x0005980001177983 */ /* 0x002f280000100800 */
[----:B------:R-:W4:Y:S01]  /*ac80*/  LDL.LU R117, [R1+0x578] ;  /* 0x0005780001757983 */ /* 0x000f220000300800 */
[----:B0-----:R-:W-:-:S03]  /*ac90*/  IMAD.SHL.U32 R21, R21, 0x80, RZ ;  /* 0x0000008015157824 */ /* 0x001fc600078e00ff */
[----:B------:R-:W4:Y:S01]  /*aca0*/  LDL.LU R110, [R1+0x560] ;  /* 0x00056000016e7983 */ /* 0x000f220000300800 */
[----:B------:R-:W-:-:S03]  /*acb0*/  IMAD.SHL.U32 R21, R21, 0x2, RZ ;  /* 0x0000000215157824 */ /* 0x000fc600078e00ff */
[----:B------:R-:W4:Y:S02]  /*acc0*/  LDL.LU R94, [R1+0x558] ;  /* 0x00055800015e7983 */ /* 0x000f240000300800 */
[-C--:B---3--:R-:W-:Y:S02]  /*acd0*/  IADD3 R18, P6, R18, R21.reuse, RZ ;  /* 0x0000001512127210 */ /* 0x088fe40007fde0ff */
[----:B------:R-:W3:Y:S04]  /*ace0*/  LDL.LU R95, [R1+0x550] ;  /* 0x00055000015f7983 */ /* 0x000ee80000300800 */
[----:B------:R-:W3:Y:S04]  /*acf0*/  LDL.LU R118, [R1+0x574] ;  /* 0x0005740001767983 */ /* 0x000ee80000300800 */
[----:B------:R0:W-:Y:S01]  /*ad00*/  STL [R1+0x570], R18 ;  /* 0x0005701201007387 */ /* 0x0001e20000100800 */
[----:B--2---:R-:W-:-:S03]  /*ad10*/  IADD3 R20, P1, R20, R21, RZ ;  /* 0x0000001514147210 */ /* 0x004fc60007f3e0ff */
[----:B0-----:R-:W2:Y:S01]  /*ad20*/  LDL.LU R18, [R1+0x5b0] ;  /* 0x0005b00001127983 */ /* 0x001ea20000300800 */
[----:B----4-:R-:W-:-:S05]  /*ad30*/  IADD3 R117, P5, R117, R21, RZ ;  /* 0x0000001575757210 */ /* 0x010fca0007fbe0ff */
[----:B------:R-:W-:Y:S04]  /*ad40*/  STL [R1+0x578], R117 ;  /* 0x0005787501007387 */ /* 0x000fe80000100800 */
[----:B------:R-:W4:Y:S04]  /*ad50*/  LDL.LU R93, [R1+0x548] ;  /* 0x00054800015d7983 */ /* 0x000f280000300800 */
[----:B------:R-:W4:Y:S04]  /*ad60*/  LDL.LU R88, [R1+0x56c] ;  /* 0x00056c0001587983 */ /* 0x000f280000300800 */
[----:B------:R-:W4:Y:S04]  /*ad70*/  LDL.LU R89, [R1+0x540] ;  /* 0x0005400001597983 */ /* 0x000f280000300800 */
[----:B------:R-:W4:Y:S04]  /*ad80*/  LDL.LU R111, [R1+0x564] ;  /* 0x00056400016f7983 */ /* 0x000f280000300800 */
[----:B------:R-:W4:Y:S04]  /*ad90*/  LDL.LU R119, [R1+0x538] ;  /* 0x0005380001777983 */ /* 0x000f280000300800 */
[----:B------:R-:W4:Y:S04]  /*ada0*/  LDL.LU R90, [R1+0x55c] ;  /* 0x00055c00015a7983 */ /* 0x000f280000300800 */
[----:B------:R-:W4:Y:S04]  /*adb0*/  LDL.LU R112, [R1+0x530] ;  /* 0x0005300001707983 */ /* 0x000f280000300800 */
[----:B------:R-:W4:Y:S04]  /*adc0*/  LDL.LU R116, [R1+0x554] ;  /* 0x0005540001747983 */ /* 0x000f280000300800 */
[----:B------:R0:W-:Y:S04]  /*add0*/  STL [R1+0x568], R20 ;  /* 0x0005681401007387 */ /* 0x0001e80000100800 */
[----:B0-----:R-:W2:Y:S04]  /*ade0*/  LDL.LU R20, [R1+0x5ac] ;  /* 0x0005ac0001147983 */ /* 0x001ea80000300800 */
[----:B------:R-:W-:Y:S04]  /*adf0*/  STS.U16 [R91+UR12+0x20600], R96 ;  /* 0x020600605b007988 */ /* 0x000fe8000800040c */
[----:B------:R-:W-:Y:S04]  /*ae00*/  STS.U16 [R91+UR12+0x20a00], R105 ;  /* 0x020a00695b007988 */ /* 0x000fe8000800040c */
[----:B------:R-:W-:Y:S04]  /*ae10*/  STS.U16 [R91+UR12+0x20e00], R109 ;  /* 0x020e006d5b007988 */ /* 0x000fe8000800040c */
[----:B------:R-:W-:Y:S04]  /*ae20*/  STS.U16 [R91+UR12+0x21200], R102 ;  /* 0x021200665b007988 */ /* 0x000fe8000800040c */
[----:B------:R-:W-:Y:S04]  /*ae30*/  STS.U16 [R91+UR12+0x21600], R100 ;  /* 0x021600645b007988 */ /* 0x000fe8000800040c */
[----:B------:R-:W-:Y:S04]  /*ae40*/  STS.U16 [R91+UR12+0x21a00], R98 ;  /* 0x021a00625b007988 */ /* 0x000fe8000800040c */
[----:B------:R0:W-:Y:S04]  /*ae50*/  STS.U16 [R91+UR12+0x21e00], R125 ;  /* 0x021e007d5b007988 */ /* 0x0001e8000800040c */
[----:B------:R-:W4:Y:S01]  /*ae60*/  LDL.LU R120, [R1+0x528] ;  /* 0x0005280001787983 */ /* 0x000f220000300800 */
[----:B------:R-:W-:-:S02]  /*ae70*/  IADD3 R110, P2, R110, R21, RZ ;  /* 0x000000156e6e7210 */ /* 0x000fc40007f5e0ff */
[-C--:B------:R-:W-:Y:S01]  /*ae80*/  IADD3 R94, P3, R94, R21.reuse, RZ ;  /* 0x000000155e5e7210 */ /* 0x080fe20007f7e0ff */
[----:B------:R1:W-:Y:S06]  /*ae90*/  MEMBAR.ALL.CTA ;  /* 0x0000000000007992 */ /* 0x0003ec0000008000 */
[----:B-1----:R-:W1:Y:S04]  /*aea0*/  FENCE.VIEW.ASYNC.S ;  /* 0x00000000000073c6 */ /* 0x002e680000000000 */
[----:B0-----:R-:W4:Y:S04]  /*aeb0*/  LDL.LU R91, [R1+0x54c] ;  /* 0x00054c00015b7983 */ /* 0x001f280000300800 */
[----:B------:R-:W4:Y:S04]  /*aec0*/  LDL.LU R113, [R1+0x520] ;  /* 0x0005200001717983 */ /* 0x000f280000300800 */
[----:B------:R-:W4:Y:S04]  /*aed0*/  LDL.LU R121, [R1+0x544] ;  /* 0x0005440001797983 */ /* 0x000f280000300800 */
[----:B------:R-:W4:Y:S04]  /*aee0*/  LDL.LU R92, [R1+0x518] ;  /* 0x00051800015c7983 */ /* 0x000f280000300800 */
[----:B------:R-:W4:Y:S04]  /*aef0*/  LDL.LU R114, [R1+0x53c] ;  /* 0x00053c0001727983 */ /* 0x000f280000300800 */
[----:B------:R-:W4:Y:S04]  /*af00*/  LDL.LU R122, [R1+0x510] ;  /* 0x00051000017a7983 */ /* 0x000f280000300800 */
[----:B------:R-:W4:Y:S04]  /*af10*/  LDL.LU R104, [R1+0x534] ;  /* 0x0005340001687983 */ /* 0x000f280000300800 */
[----:B------:R-:W4:Y:S04]  /*af20*/  LDL.LU R115, [R1+0x508] ;  /* 0x0005080001737983 */ /* 0x000f280000300800 */
[----:B------:R-:W4:Y:S01]  /*af30*/  LDL.LU R108, [R1+0x52c] ;  /* 0x00052c00016c7983 */ /* 0x000f220000300800 */
[----:B------:R-:W-:-:S03]  /*af40*/  IADD3 R10, P4, R10, R21, RZ ;  /* 0x000000150a0a7210 */ /* 0x000fc60007f9e0ff */
[----:B------:R-:W4:Y:S04]  /*af50*/  LDL.LU R124, [R1+0x500] ;  /* 0x00050000017c7983 */ /* 0x000f280000300800 */
[----:B------:R-:W4:Y:S04]  /*af60*/  LDL.LU R117, [R1+0x524] ;  /* 0x0005240001757983 */ /* 0x000f280000300800 */
[----:B------:R0:W-:Y:S01]  /*af70*/  STL [R1+0x560], R110 ;  /* 0x0005606e01007387 */ /* 0x0001e20000100800 */
[----:B-1----:R-:W-:Y:S06]  /*af80*/  BAR.SYNC.DEFER_BLOCKING 0x0 ;  /* 0x0000000000007b1d */ /* 0x002fec0000010000 */
[----:B0-----:R-:W4:Y:S04]  /*af90*/  LDL.LU R110, [R1+0x4f8] ;  /* 0x0004f800016e7983 */ /* 0x001f280000300800 */
[----:B------:R0:W-:Y:S04]  /*afa0*/  STL [R1+0x558], R94 ;  /* 0x0005585e01007387 */ /* 0x0001e80000100800 */
[----:B0-----:R-:W4:Y:S01]  /*afb0*/  LDL.LU R94, [R1+0x51c] ;  /* 0x00051c00015e7983 */ /* 0x001f220000300800 */
[----:B--2---:R-:W-:Y:S01]  /*afc0*/  IMAD.X R18, R18, 0x1, R20, P4 ;  /* 0x0000000112127824 */ /* 0x004fe200020e0614 */
[----:B---3--:R-:W-:-:S05]  /*afd0*/  IADD3 R95, P4, R95, R21, RZ ;  /* 0x000000155f5f7210 */ /* 0x008fca0007f9e0ff */
[----:B------:R0:W-:Y:S04]  /*afe0*/  STL [R1+0x550], R95 ;  /* 0x0005505f01007387 */ /* 0x0001e80000100800 */
[----:B0-----:R-:W2:Y:S01]  /*aff0*/  LDL.LU R95, [R1+0x4f0] ;  /* 0x0004f000015f7983 */ /* 0x001ea20000300800 */
[--C-:B------:R-:W-:Y:S01]  /*b000*/  IMAD.X R118, R118, 0x1, R20.reuse, P5 ;  /* 0x0000000176767824 */ /* 0x100fe200028e0614 */
[-C--:B----4-:R-:W-:Y:S01]  /*b010*/  IADD3 R93, P5, R93, R21.reuse, RZ ;  /* 0x000000155d5d7210 */ /* 0x090fe20007fbe0ff */
[--C-:B------:R-:W-:Y:S01]  /*b020*/  IMAD.X R88, R88, 0x1, R20.reuse, P6 ;  /* 0x0000000158587824 */ /* 0x100fe200030e0614 */
[----:B------:R-:W3:Y:S01]  /*b030*/  LDL.LU R106, [R1+0x514] ;  /* 0x00051400016a7983 */ /* 0x000ee20000300800 */
[-C--:B------:R-:W-:Y:S01]  /*b040*/  IADD3 R89, P6, R89, R21.reuse, RZ ;  /* 0x0000001559597210 */ /* 0x080fe20007fde0ff */
[--C-:B------:R-:W-:Y:S01]  /*b050*/  IMAD.X R111, R111, 0x1, R20.reuse, P1 ;  /* 0x000000016f6f7824 */ /* 0x100fe200008e0614 */
[----:B------:R-:W-:Y:S01]  /*b060*/  IADD3 R119, P1, R119, R21, RZ ;  /* 0x0000001577777210 */ /* 0x000fe20007f3e0ff */
[----:B------:R0:W-:Y:S01]  /*b070*/  STL [R1+0x574], R118 ;  /* 0x0005747601007387 */ /* 0x0001e20000100800 */
[----:B------:R-:W-:-:S02]  /*b080*/  IMAD.X R116, R116, 0x1, R20, P3 ;  /* 0x0000000174747824 */ /* 0x000fc400018e0614 */
[----:B------:R-:W-:Y:S01]  /*b090*/  IMAD.X R90, R90, 0x1, R20, P2 ;  /* 0x000000015a5a7824 */ /* 0x000fe200010e0614 */
[-C--:B------:R-:W-:Y:S01]  /*b0a0*/  IADD3 R112, P2, R112, R21.reuse, RZ ;  /* 0x0000001570707210 */ /* 0x080fe20007f5e0ff */
[----:B0-----:R-:W4:Y:S04]  /*b0b0*/  LDL.LU R118, [R1+0x4e8] ;  /* 0x0004e80001767983 */ /* 0x001f280000300800 */
[----:B------:R-:W-:Y:S01]  /*b0c0*/  STL [R1+0x548], R93 ;  /* 0x0005485d01007387 */ /* 0x000fe20000100800 */
[----:B------:R-:W-:-:S03]  /*b0d0*/  IADD3 R120, P3, R120, R21, RZ ;  /* 0x0000001578787210 */ /* 0x000fc60007f7e0ff */
[----:B------:R-:W-:Y:S01]  /*b0e0*/  STL [R1+0x56c], R88 ;  /* 0x00056c5801007387 */ /* 0x000fe20000100800 */
[----:B------:R-:W-:-:S03]  /*b0f0*/  IMAD.X R91, R91, 0x1, R20, P4 ;  /* 0x000000015b5b7824 */ /* 0x000fc600020e0614 */
[----:B------:R-:W-:Y:S01]  /*b100*/  STL [R1+0x540], R89 ;  /* 0x0005405901007387 */ /* 0x000fe20000100800 */
[----:B------:R-:W-:-:S03]  /*b110*/  IADD3 R113, P4, R113, R21, RZ ;  /* 0x0000001571717210 */ /* 0x000fc60007f9e0ff */
[----:B------:R-:W-:Y:S01]  /*b120*/  STL [R1+0x564], R111 ;  /* 0x0005646f01007387 */ /* 0x000fe20000100800 */
[----:B------:R-:W-:-:S03]  /*b130*/  IMAD.X R121, R121, 0x1, R20, P5 ;  /* 0x0000000179797824 */ /* 0x000fc600028e0614 */
[----:B------:R-:W-:Y:S01]  /*b140*/  STL [R1+0x538], R119 ;  /* 0x0005387701007387 */ /* 0x000fe20000100800 */
[----:B------:R-:W-:-:S03]  /*b150*/  IADD3 R92, P5, R92, R21, RZ ;  /* 0x000000155c5c7210 */ /* 0x000fc60007fbe0ff */
[----:B------:R0:W-:Y:S01]  /*b160*/  STL [R1+0x554], R116 ;  /* 0x0005547401007387 */ /* 0x0001e20000100800 */
[----:B------:R-:W-:-:S03]  /*b170*/  IMAD.X R114, R114, 0x1, R20, P6 ;  /* 0x0000000172727824 */ /* 0x000fc600030e0614 */
[----:B------:R-:W-:Y:S01]  /*b180*/  STL [R1+0x55c], R90 ;  /* 0x00055c5a01007387 */ /* 0x000fe20000100800 */
[----:B------:R-:W-:-:S03]  /*b190*/  IADD3 R122, P6, R122, R21, RZ ;  /* 0x000000157a7a7210 */ /* 0x000fc60007fde0ff */
[----:B0-----:R-:W4:Y:S04]  /*b1a0*/  LDL.LU R116, [R1+0x50c] ;  /* 0x00050c0001747983 */ /* 0x001f280000300800 */
[----:B------:R-:W-:Y:S01]  /*b1b0*/  STL [R1+0x530], R112 ;  /* 0x0005307001007387 */ /* 0x000fe20000100800 */
[----:B------:R-:W-:-:S03]  /*b1c0*/  IMAD.X R108, R108, 0x1, R20, P2 ;  /* 0x000000016c6c7824 */ /* 0x000fc600010e0614 */
[----:B------:R-:W-:Y:S01]  /*b1d0*/  STL [R1+0x528], R120 ;  /* 0x0005287801007387 */ /* 0x000fe20000100800 */
[----:B------:R-:W-:-:S03]  /*b1e0*/  IMAD.X R104, R104, 0x1, R20, P1 ;  /* 0x0000000168687824 */ /* 0x000fc600008e0614 */
[----:B------:R-:W-:Y:S04]  /*b1f0*/  STL [R1+0x54c], R91 ;  /* 0x00054c5b01007387 */ /* 0x000fe80000100800 */
[----:B------:R-:W-:Y:S01]  /*b200*/  STL [R1+0x520], R113 ;  /* 0x0005207101007387 */ /* 0x000fe20000100800 */
[----:B------:R-:W-:-:S03]  /*b210*/  IADD3 R115, P1, R115, R21, RZ ;  /* 0x0000001573737210 */ /* 0x000fc60007f3e0ff */
[----:B------:R-:W-:Y:S01]  /*b220*/  STL [R1+0x544], R121 ;  /* 0x0005447901007387 */ /* 0x000fe20000100800 */
[----:B------:R-:W-:-:S03]  /*b230*/  IMAD.X R117, R117, 0x1, R20, P3 ;  /* 0x0000000175757824 */ /* 0x000fc600018e0614 */
[----:B------:R-:W-:Y:S04]  /*b240*/  STL [R1+0x518], R92 ;  /* 0x0005185c01007387 */ /* 0x000fe80000100800 */
[----:B------:R-:W-:Y:S04]  /*b250*/  STL [R1+0x53c], R114 ;  /* 0x00053c7201007387 */ /* 0x000fe80000100800 */
[----:B------:R-:W-:Y:S04]  /*b260*/  STL [R1+0x510], R122 ;  /* 0x0005107a01007387 */ /* 0x000fe80000100800 */
[----:B------:R0:W-:Y:S01]  /*b270*/  STL [R1+0x52c], R108 ;  /* 0x00052c6c01007387 */ /* 0x0001e20000100800 */
[----:B------:R-:W-:-:S03]  /*b280*/  IADD3 R124, P2, R124, R21, RZ ;  /* 0x000000157c7c7210 */ /* 0x000fc60007f5e0ff */
[----:B------:R-:W-:Y:S01]  /*b290*/  STL [R1+0x534], R104 ;  /* 0x0005346801007387 */ /* 0x000fe20000100800 */
[----:B------:R-:W-:-:S03]  /*b2a0*/  IADD3 R110, P3, R110, R21, RZ ;  /* 0x000000156e6e7210 */ /* 0x000fc60007f7e0ff */
[----:B0-----:R-:W4:Y:S01]  /*b2b0*/  LDL.LU R108, [R1+0x4e0] ;  /* 0x0004e000016c7983 */ /* 0x001f220000300800 */
[----:B------:R-:W-:-:S03]  /*b2c0*/  IMAD.X R94, R94, 0x1, R20, P4 ;  /* 0x000000015e5e7824 */ /* 0x000fc600020e0614 */
[----:B------:R-:W-:Y:S04]  /*b2d0*/  STL [R1+0x508], R115 ;  /* 0x0005087301007387 */ /* 0x000fe80000100800 */
[----:B------:R0:W-:Y:S04]  /*b2e0*/  STL [R1+0x524], R117 ;  /* 0x0005247501007387 */ /* 0x0001e80000100800 */
[----:B0-----:R-:W4:Y:S04]  /*b2f0*/  LDL.LU R117, [R1+0x504] ;  /* 0x0005040001757983 */ /* 0x001f280000300800 */
[----:B------:R-:W-:Y:S04]  /*b300*/  STL [R1+0x500], R124 ;  /* 0x0005007c01007387 */ /* 0x000fe80000100800 */
[----:B------:R0:W-:Y:S04]  /*b310*/  STL [R1+0x4f8], R110 ;  /* 0x0004f86e01007387 */ /* 0x0001e80000100800 */
[----:B0-----:R-:W4:Y:S04]  /*b320*/  LDL.LU R110, [R1+0x4d8] ;  /* 0x0004d800016e7983 */ /* 0x001f280000300800 */
[----:B------:R0:W-:Y:S04]  /*b330*/  STL [R1+0x51c], R94 ;  /* 0x00051c5e01007387 */ /* 0x0001e80000100800 */
[----:B0-----:R-:W4:Y:S01]  /*b340*/  LDL.LU R94, [R1+0x4fc] ;  /* 0x0004fc00015e7983 */ /* 0x001f220000300800 */
[----:B--2---:R-:W-:-:S05]  /*b350*/  IADD3 R95, P4, R95, R21, RZ ;  /* 0x000000155f5f7210 */ /* 0x004fca0007f9e0ff */
[----:B------:R0:W-:Y:S04]  /*b360*/  STL [R1+0x4f0], R95 ;  /* 0x0004f05f01007387 */ /* 0x0001e80000100800 */
[----:B0-----:R-:W2:Y:S01]  /*b370*/  LDL.LU R95, [R1+0x4d0] ;  /* 0x0004d000015f7983 */ /* 0x001ea20000300800 */
[--C-:B---3--:R-:W-:Y:S01]  /*b380*/  IMAD.X R106, R106, 0x1, R20.reuse, P5 ;  /* 0x000000016a6a7824 */ /* 0x108fe200028e0614 */
[----:B----4-:R-:W-:Y:S02]  /*b390*/  IADD3 R118, P5, R118, R21, RZ ;  /* 0x0000001576767210 */ /* 0x010fe40007fbe0ff */
[----:B------:R-:W3:Y:S04]  /*b3a0*/  LDL.LU R93, [R1+0x4f4] ;  /* 0x0004f400015d7983 */ /* 0x000ee80000300800 */
[----:B------:R-:W4:Y:S04]  /*b3b0*/  LDL.LU R88, [R1+0x4c8] ;  /* 0x0004c80001587983 */ /* 0x000f280000300800 */
[----:B------:R-:W-:Y:S04]  /*b3c0*/  STL [R1+0x514], R106 ;  /* 0x0005146a01007387 */ /* 0x000fe80000100800 */
[----:B------:R-:W4:Y:S04]  /*b3d0*/  LDL.LU R89, [R1+0x4ec] ;  /* 0x0004ec0001597983 */ /* 0x000f280000300800 */
[----:B------:R0:W-:Y:S04]  /*b3e0*/  STL [R1+0x4e8], R118 ;  /* 0x0004e87601007387 */ /* 0x0001e80000100800 */
[----:B------:R-:W4:Y:S04]  /*b3f0*/  LDL.LU R111, [R1+0x4c0] ;  /* 0x0004c000016f7983 */ /* 0x000f280000300800 */
[----:B------:R-:W4:Y:S04]  /*b400*/  LDL.LU R119, [R1+0x4e4] ;  /* 0x0004e40001777983 */ /* 0x000f280000300800 */
[----:B------:R-:W4:Y:S04]  /*b410*/  LDL.LU R90, [R1+0x4b8] ;  /* 0x0004b800015a7983 */ /* 0x000f280000300800 */
[----:B------:R-:W4:Y:S01]  /*b420*/  LDL.LU R112, [R1+0x4dc] ;  /* 0x0004dc0001707983 */ /* 0x000f220000300800 */
[----:B------:R-:W-:-:S03]  /*b430*/  IMAD.X R116, R116, 0x1, R20, P6 ;  /* 0x0000000174747824 */ /* 0x000fc600030e0614 */
[----:B0-----:R-:W4:Y:S04]  /*b440*/  LDL.LU R118, [R1+0x4b0] ;  /* 0x0004b00001767983 */ /* 0x001f280000300800 */
[----:B------:R-:W4:Y:S04]  /*b450*/  LDL.LU R120, [R1+0x4d4] ;  /* 0x0004d40001787983 */ /* 0x000f280000300800 */
[----:B------:R-:W4:Y:S04]  /*b460*/  LDL.LU R91, [R1+0x4a8] ;  /* 0x0004a800015b7983 */ /* 0x000f280000300800 */
[----:B------:R-:W4:Y:S04]  /*b470*/  LDL.LU R113, [R1+0x4cc] ;  /* 0x0004cc0001717983 */ /* 0x000f280000300800 */
[----:B------:R-:W-:Y:S04]  /*b480*/  STL [R1+0x50c], R116 ;  /* 0x00050c7401007387 */ /* 0x000fe80000100800 */
        /* <DEDUP_REMOVED lines=10> */
[----:B------:R-:W-:-:S03]  /*b530*/  IMAD.X R117, R117, 0x1, R20, P1 ;  /* 0x0000000175757824 */ /* 0x000fc600008e0614 */
[----:B0-----:R-:W4:Y:S04]  /*b540*/  LDL.LU R108, [R1+0x480] ;  /* 0x00048000016c7983 */ /* 0x001f280000300800 */
[----:B------:R0:W-:Y:S04]  /*b550*/  STL [R1+0x504], R117 ;  /* 0x0005047501007387 */ /* 0x0001e80000100800 */
[----:B0-----:R-:W4:Y:S01]  /*b560*/  LDL.LU R117, [R1+0x4a4] ;  /* 0x0004a40001757983 */ /* 0x001f220000300800 */
[----:B------:R-:W-:-:S03]  /*b570*/  IADD3 R110, P1, R110, R21, RZ ;  /* 0x000000156e6e7210 */ /* 0x000fc60007f3e0ff */
[----:B------:R-:W4:Y:S01]  /*b580*/  LDL.LU R116, [R1+0x478] ;  /* 0x0004780001747983 */ /* 0x000f220000300800 */
[----:B------:R-:W-:-:S05]  /*b590*/  IMAD.X R94, R94, 0x1, R20, P2 ;  /* 0x000000015e5e7824 */ /* 0x000fca00010e0614 */
[----:B------:R0:W-:Y:S04]  /*b5a0*/  STL [R1+0x4fc], R94 ;  /* 0x0004fc5e01007387 */ /* 0x0001e80000100800 */
[----:B------:R1:W-:Y:S04]  /*b5b0*/  STL [R1+0x4d8], R110 ;  /* 0x0004d86e01007387 */ /* 0x0003e80000100800 */
[----:B0-----:R-:W4:Y:S04]  /*b5c0*/  LDL.LU R94, [R1+0x49c] ;  /* 0x00049c00015e7983 */ /* 0x001f280000300800 */
[----:B-1----:R-:W4:Y:S01]  /*b5d0*/  LDL.LU R110, [R1+0x470] ;  /* 0x00047000016e7983 */ /* 0x002f220000300800 */
[----:B--2---:R-:W-:-:S05]  /*b5e0*/  IADD3 R95, P2, R95, R21, RZ ;  /* 0x000000155f5f7210 */ /* 0x004fca0007f5e0ff */
[----:B------:R0:W-:Y:S04]  /*b5f0*/  STL [R1+0x4d0], R95 ;  /* 0x0004d05f01007387 */ /* 0x0001e80000100800 */
[----:B0-----:R-:W2:Y:S01]  /*b600*/  LDL.LU R95, [R1+0x494] ;  /* 0x00049400015f7983 */ /* 0x001ea20000300800 */
[--C-:B---3--:R-:W-:Y:S01]  /*b610*/  IMAD.X R93, R93, 0x1, R20.reuse, P3 ;  /* 0x000000015d5d7824 */ /* 0x108fe200018e0614 */
[----:B----4-:R-:W-:Y:S01]  /*b620*/  IADD3 R88, P3, R88, R21, RZ ;  /* 0x0000001558587210 */ /* 0x010fe20007f7e0ff */
[----:B------:R-:W-:-:S03]  /*b630*/  IMAD.X R89, R89, 0x1, R20, P4 ;  /* 0x0000000159597824 */ /* 0x000fc600020e0614 */
[----:B------:R-:W-:Y:S01]  /*b640*/  STL [R1+0x4f4], R93 ;  /* 0x0004f45d01007387 */ /* 0x000fe20000100800 */
[----:B------:R-:W-:-:S03]  /*b650*/  IADD3 R111, P4, R111, R21, RZ ;  /* 0x000000156f6f7210 */ /* 0x000fc60007f9e0ff */
[----:B------:R-:W-:Y:S01]  /*b660*/  STL [R1+0x4c8], R88 ;  /* 0x0004c85801007387 */ /* 0x000fe20000100800 */
[----:B------:R-:W-:-:S03]  /*b670*/  IMAD.X R119, R119, 0x1, R20, P5 ;  /* 0x0000000177777824 */ /* 0x000fc600028e0614 */
[----:B------:R-:W-:Y:S01]  /*b680*/  STL [R1+0x4ec], R89 ;  /* 0x0004ec5901007387 */ /* 0x000fe20000100800 */
[-C--:B------:R-:W-:Y:S01]  /*b690*/  IADD3 R90, P5, R90, R21.reuse, RZ ;  /* 0x000000155a5a7210 */ /* 0x080fe20007fbe0ff */
[----:B------:R-:W-:Y:S02]  /*b6a0*/  IMAD.X R112, R112, 0x1, R20, P6 ;  /* 0x0000000170707824 */ /* 0x000fe400030e0614 */
[----:B------:R-:W-:Y:S01]  /*b6b0*/  STL [R1+0x4c0], R111 ;  /* 0x0004c06f01007387 */ /* 0x000fe20000100800 */
[----:B------:R-:W-:-:S03]  /*b6c0*/  IADD3 R118, P6, R118, R21, RZ ;  /* 0x0000001576767210 */ /* 0x000fc60007fde0ff */
[----:B------:R-:W-:Y:S01]  /*b6d0*/  STL [R1+0x4e4], R119 ;  /* 0x0004e47701007387 */ /* 0x000fe20000100800 */
[----:B------:R-:W-:-:S03]  /*b6e0*/  IMAD.X R120, R120, 0x1, R20, P1 ;  /* 0x0000000178787824 */ /* 0x000fc600008e0614 */
[----:B------:R0:W-:Y:S01]  /*b6f0*/  STL [R1+0x4b0], R118 ;  /* 0x0004b07601007387 */ /* 0x0001e20000100800 */
[----:B------:R-:W-:-:S03]  /*b700*/  IADD3 R91, P1, R91, R21, RZ ;  /* 0x000000155b5b7210 */ /* 0x000fc60007f3e0ff */
[----:B------:R-:W-:Y:S01]  /*b710*/  STL [R1+0x4b8], R90 ;  /* 0x0004b85a01007387 */ /* 0x000fe20000100800 */
[----:B------:R-:W-:-:S03]  /*b720*/  IMAD.X R113, R113, 0x1, R20, P2 ;  /* 0x0000000171717824 */ /* 0x000fc600010e0614 */
[----:B0-----:R-:W3:Y:S04]  /*b730*/  LDL.LU R118, [R1+0x468] ;  /* 0x0004680001767983 */ /* 0x001ee80000300800 */
        /* <DEDUP_REMOVED lines=15> */
[----:B------:R-:W-:Y:S04]  /*b830*/  STL [R1+0x4bc], R122 ;  /* 0x0004bc7a01007387 */ /* 0x000fe80000100800 */
[----:B------:R-:W-:Y:S04]  /*b840*/  STL [R1+0x490], R104 ;  /* 0x0004906801007387 */ /* 0x000fe80000100800 */
[----:B------:R-:W-:Y:S01]  /*b850*/  STL [R1+0x4b4], R115 ;  /* 0x0004b47301007387 */ /* 0x000fe20000100800 */
[----:B------:R-:W-:-:S03]  /*b860*/  IADD3 R108, P6, R108, R21, RZ ;  /* 0x000000156c6c7210 */ /* 0x000fc60007fde0ff */
[----:B------:R-:W-:Y:S04]  /*b870*/  STL [R1+0x488], R124 ;  /* 0x0004887c01007387 */ /* 0x000fe80000100800 */
[----:B------:R0:W-:Y:S01]  /*b880*/  STL [R1+0x480], R108 ;  /* 0x0004806c01007387 */ /* 0x0001e20000100800 */
[----:B------:R-:W-:-:S03]  /*b890*/  IMAD.X R117, R117, 0x1, R20, P1 ;  /* 0x0000000175757824 */ /* 0x000fc600008e0614 */
[----:B0-----:R-:W4:Y:S01]  /*b8a0*/  LDL.LU R108, [R1+0x48c] ;  /* 0x00048c00016c7983 */ /* 0x001f220000300800 */
[----:B------:R-:W-:-:S03]  /*b8b0*/  IADD3 R116, P1, R116, R21, RZ ;  /* 0x0000001574747210 */ /* 0x000fc60007f3e0ff */
[----:B------:R-:W-:Y:S04]  /*b8c0*/  STL [R1+0x4ac], R106 ;  /* 0x0004ac6a01007387 */ /* 0x000fe80000100800 */
[----:B------:R0:W-:Y:S04]  /*b8d0*/  STL [R1+0x4a4], R117 ;  /* 0x0004a47501007387 */ /* 0x0001e80000100800 */
[----:B0-----:R-:W4:Y:S04]  /*b8e0*/  LDL.LU R117, [R1+0x460] ;  /* 0x0004600001757983 */ /* 0x001f280000300800 */
[----:B------:R0:W-:Y:S01]  /*b8f0*/  STL [R1+0x478], R116 ;  /* 0x0004787401007387 */ /* 0x0001e20000100800 */
[----:B------:R-:W-:-:S03]  /*b900*/  IMAD.X R94, R94, 0x1, R20, P2 ;  /* 0x000000015e5e7824 */ /* 0x000fc600010e0614 */
[----:B0-----:R-:W4:Y:S01]  /*b910*/  LDL.LU R116, [R1+0x484] ;  /* 0x0004840001747983 */ /* 0x001f220000300800 */
[----:B------:R-:W-:-:S03]  /*b920*/  IADD3 R110, P2, R110, R21, RZ ;  /* 0x000000156e6e7210 */ /* 0x000fc60007f5e0ff */
[----:B------:R0:W-:Y:S04]  /*b930*/  STL [R1+0x49c], R94 ;  /* 0x00049c5e01007387 */ /* 0x0001e80000100800 */
[----:B0-----:R-:W4:Y:S04]  /*b940*/  LDL.LU R94, [R1+0x458] ;  /* 0x00045800015e7983 */ /* 0x001f280000300800 */
[----:B------:R-:W4:Y:S04]  /*b950*/  LDL.LU R93, [R1+0x47c] ;  /* 0x00047c00015d7983 */ /* 0x000f280000300800 */
[----:B------:R-:W4:Y:S04]  /*b960*/  LDL.LU R88, [R1+0x450] ;  /* 0x0004500001587983 */ /* 0x000f280000300800 */
[----:B------:R-:W-:Y:S04]  /*b970*/  STL [R1+0x470], R110 ;  /* 0x0004706e01007387 */ /* 0x000fe80000100800 */
[----:B------:R-:W4:Y:S01]  /*b980*/  LDL.LU R89, [R1+0x474] ;  /* 0x0004740001597983 */ /* 0x000f220000300800 */
[----:B--2---:R-:W-:-:S05]  /*b990*/  IMAD.X R95, R95, 0x1, R20, P3 ;  /* 0x000000015f5f7824 */ /* 0x004fca00018e0614 */
[----:B------:R0:W-:Y:S04]  /*b9a0*/  STL [R1+0x494], R95 ;  /* 0x0004945f01007387 */ /* 0x0001e80000100800 */
[----:B------:R-:W2:Y:S04]  /*b9b0*/  LDL.LU R111, [R1+0x448] ;  /* 0x00044800016f7983 */ /* 0x000ea80000300800 */
[----:B------:R-:W2:Y:S04]  /*b9c0*/  LDL.LU R119, [R1+0x46c] ;  /* 0x00046c0001777983 */ /* 0x000ea80000300800 */
[----:B------:R-:W2:Y:S04]  /*b9d0*/  LDL.LU R90, [R1+0x440] ;  /* 0x00044000015a7983 */ /* 0x000ea80000300800 */
[----:B------:R-:W2:Y:S04]  /*b9e0*/  LDL.LU R112, [R1+0x464] ;  /* 0x0004640001707983 */ /* 0x000ea80000300800 */
[----:B0-----:R-:W2:Y:S04]  /*b9f0*/  LDL.LU R95, [R1+0x438] ;  /* 0x00043800015f7983 */ /* 0x001ea80000300800 */
[----:B------:R-:W2:Y:S04]  /*ba00*/  LDL.LU R120, [R1+0x45c] ;  /* 0x00045c0001787983 */ /* 0x000ea80000300800 */
[----:B------:R-:W2:Y:S04]  /*ba10*/  LDL.LU R91, [R1+0x430] ;  /* 0x00043000015b7983 */ /* 0x000ea80000300800 */
[----:B------:R-:W2:Y:S01]  /*ba20*/  LDL.LU R113, [R1+0x454] ;  /* 0x0004540001717983 */ /* 0x000ea20000300800 */
[----:B---3--:R-:W-:-:S05]  /*ba30*/  IADD3 R118, P3, R118, R21, RZ ;  /* 0x0000001576767210 */ /* 0x008fca0007f7e0ff */
[----:B------:R0:W-:Y:S04]  /*ba40*/  STL [R1+0x468], R118 ;  /* 0x0004687601007387 */ /* 0x0001e80000100800 */
[----:B------:R-:W3:Y:S04]  /*ba50*/  LDL.LU R110, [R1+0x428] ;  /* 0x00042800016e7983 */ /* 0x000ee80000300800 */
[----:B------:R-:W3:Y:S04]  /*ba60*/  LDL.LU R121, [R1+0x44c] ;  /* 0x00044c0001797983 */ /* 0x000ee80000300800 */
[----:B------:R-:W3:Y:S04]  /*ba70*/  LDL.LU R92, [R1+0x420] ;  /* 0x00042000015c7983 */ /* 0x000ee80000300800 */
[----:B------:R-:W3:Y:S04]  /*ba80*/  LDL.LU R114, [R1+0x444] ;  /* 0x0004440001727983 */ /* 0x000ee80000300800 */
[----:B------:R-:W3:Y:S04]  /*ba90*/  LDL.LU R122, [R1+0x418] ;  /* 0x00041800017a7983 */ /* 0x000ee80000300800 */
[----:B------:R-:W3:Y:S04]  /*baa0*/  LDL.LU R104, [R1+0x43c] ;  /* 0x00043c0001687983 */ /* 0x000ee80000300800 */
[----:B------:R-:W3:Y:S04]  /*bab0*/  LDL.LU R115, [R1+0x410] ;  /* 0x0004100001737983 */ /* 0x000ee80000300800 */
[----:B------:R-:W3:Y:S04]  /*bac0*/  LDL.LU R124, [R1+0x434] ;  /* 0x00043400017c7983 */ /* 0x000ee80000300800 */
[----:B0-----:R-:W3:Y:S01]  /*bad0*/  LDL.LU R118, [R1+0x408] ;  /* 0x0004080001767983 */ /* 0x001ee20000300800 */
[----:B----4-:R-:W-:-:S05]  /*bae0*/  IMAD.X R108, R108, 0x1, R20, P4 ;  /* 0x000000016c6c7824 */ /* 0x010fca00020e0614 */
[----:B------:R0:W-:Y:S04]  /*baf0*/  STL [R1+0x48c], R108 ;  /* 0x00048c6c01007387 */ /* 0x0001e80000100800 */
[----:B0-----:R-:W4:Y:S01]  /*bb00*/  LDL.LU R108, [R1+0x42c] ;  /* 0x00042c00016c7983 */ /* 0x001f220000300800 */
[----:B------:R-:W-:-:S05]  /*bb10*/  IADD3 R117, P4, R117, R21, RZ ;  /* 0x0000001575757210 */ /* 0x000fca0007f9e0ff */
[----:B------:R0:W-:Y:S01]  /*bb20*/  STL [R1+0x460], R117 ;  /* 0x0004607501007387 */ /* 0x0001e20000100800 */
[----:B------:R-:W-:-:S03]  /*bb30*/  IMAD.X R116, R116, 0x1, R20, P5 ;  /* 0x0000000174747824 */ /* 0x000fc600028e0614 */
[----:B0-----:R-:W4:Y:S04]  /*bb40*/  LDL.LU R117, [R1+0x400] ;  /* 0x0004000001757983 */ /* 0x001f280000300800 */
[----:B------:R0:W-:Y:S01]  /*bb50*/  STL [R1+0x484], R116 ;  /* 0x0004847401007387 */ /* 0x0001e20000100800 */
[----:B------:R-:W-:-:S03]  /*bb60*/  IADD3 R94, P5, R94, R21, RZ ;  /* 0x000000155e5e7210 */ /* 0x000fc60007fbe0ff */
[----:B0-----:R-:W4:Y:S01]  /*bb70*/  LDL.LU R116, [R1+0x424] ;  /* 0x0004240001747983 */ /* 0x001f220000300800 */
[----:B------:R-:W-:-:S03]  /*bb80*/  IMAD.X R93, R93, 0x1, R20, P6 ;  /* 0x000000015d5d7824 */ /* 0x000fc600030e0614 */
[----:B------:R-:W4:Y:S01]  /*bb90*/  LDL.LU R106, [R1+0x3f8] ;  /* 0x0003f800016a7983 */ /* 0x000f220000300800 */
[----:B------:R-:W-:-:S03]  /*bba0*/  IADD3 R88, P6, R88, R21, RZ ;  /* 0x0000001558587210 */ /* 0x000fc60007fde0ff */
[----:B------:R0:W-:Y:S01]  /*bbb0*/  STL [R1+0x458], R94 ;  /* 0x0004585e01007387 */ /* 0x0001e20000100800 */
[----:B------:R-:W-:-:S03]  /*bbc0*/  IMAD.X R89, R89, 0x1, R20, P1 ;  /* 0x0000000159597824 */ /* 0x000fc600008e0614 */
[----:B0-----:R-:W4:Y:S04]  /*bbd0*/  LDL.LU R94, [R1+0x41c] ;  /* 0x00041c00015e7983 */ /* 0x001f280000300800 */
[----:B------:R-:W-:Y:S04]  /*bbe0*/  STL [R1+0x47c], R93 ;  /* 0x00047c5d01007387 */ /* 0x000fe80000100800 */
[----:B------:R-:W-:Y:S04]  /*bbf0*/  STL [R1+0x450], R88 ;  /* 0x0004505801007387 */ /* 0x000fe80000100800 */
[----:B------:R-:W-:Y:S01]  /*bc00*/  STL [R1+0x474], R89 ;  /* 0x0004745901007387 */ /* 0x000fe20000100800 */
[----:B--2---:R-:W-:Y:S01]  /*bc10*/  IADD3 R111, P1, R111, R21, RZ ;  /* 0x000000156f6f7210 */ /* 0x004fe20007f3e0ff */
[----:B------:R-:W-:-:S04]  /*bc20*/  IMAD.X R119, R119, 0x1, R20, P2 ;  /* 0x0000000177777824 */ /* 0x000fc800010e0614 */
[----:B------:R-:W-:Y:S01]  /*bc30*/  STL [R1+0x448], R111 ;  /* 0x0004486f01007387 */ /* 0x000fe20000100800 */
[-C--:B------:R-:W-:Y:S01]  /*bc40*/  IADD3 R90, P2, R90, R21.reuse, RZ ;  /* 0x000000155a5a7210 */ /* 0x080fe20007f5e0ff */
[--C-:B------:R-:W-:Y:S01]  /*bc50*/  IMAD.X R112, R112, 0x1, R20.reuse, P3 ;  /* 0x0000000170707824 */ /* 0x100fe200018e0614 */
[----:B------:R-:W-:Y:S01]  /*bc60*/  IADD3 R95, P3, R95, R21, RZ ;  /* 0x000000155f5f7210 */ /* 0x000fe20007f7e0ff */
[----:B------:R-:W-:Y:S04]  /*bc70*/  STL [R1+0x46c], R119 ;  /* 0x00046c7701007387 */ /* 0x000fe80000100800 */
[----:B------:R0:W-:Y:S04]  /*bc80*/  STL [R1+0x438], R95 ;  /* 0x0004385f01007387 */ /* 0x0001e80000100800 */
[----:B------:R-:W-:Y:S04]  /*bc90*/  STL [R1+0x440], R90 ;  /* 0x0004405a01007387 */ /* 0x000fe80000100800 */
[----:B0-----:R-:W2:Y:S01]  /*bca0*/  LDL.LU R95, [R1+0x3f0] ;  /* 0x0003f000015f7983 */ /* 0x001ea20000300800 */
[----:B------:R-:W-:-:S02]  /*bcb0*/  IMAD.X R120, R120, 0x1, R20, P4 ;  /* 0x0000000178787824 */ /* 0x000fc400020e0614 */
[----:B------:R-:W-:Y:S01]  /*bcc0*/  IMAD.X R113, R113, 0x1, R20, P5 ;  /* 0x0000000171717824 */ /* 0x000fe200028e0614 */
[-C--:B------:R-:W-:Y:S01]  /*bcd0*/  IADD3 R91, P4, R91, R21.reuse, RZ ;  /* 0x000000155b5b7210 */ /* 0x080fe20007f9e0ff */
[----:B------:R-:W-:Y:S01]  /*bce0*/  STL [R1+0x464], R112 ;  /* 0x0004647001007387 */ /* 0x000fe20000100800 */
[----:B---3--:R-:W-:-:S03]  /*bcf0*/  IADD3 R110, P5, R110, R21, RZ ;  /* 0x000000156e6e7210 */ /* 0x008fc60007fbe0ff */
[----:B------:R-:W-:Y:S01]  /*bd00*/  STL [R1+0x45c], R120 ;  /* 0x00045c7801007387 */ /* 0x000fe20000100800 */
[----:B------:R-:W-:-:S03]  /*bd10*/  IMAD.X R121, R121, 0x1, R20, P6 ;  /* 0x0000000179797824 */ /* 0x000fc600030e0614 */
[----:B------:R0:W-:Y:S01]  /*bd20*/  STL [R1+0x428], R110 ;  /* 0x0004286e01007387 */ /* 0x0001e20000100800 */
[----:B------:R-:W-:-:S03]  /*bd30*/  IADD3 R92, P6, R92, R21, RZ ;  /* 0x000000155c5c7210 */ /* 0x000fc60007fde0ff */
[----:B------:R-:W-:Y:S01]  /*bd40*/  STL [R1+0x430], R91 ;  /* 0x0004305b01007387 */ /* 0x000fe20000100800 */
[----:B------:R-:W-:-:S03]  /*bd50*/  IMAD.X R114, R114, 0x1, R20, P1 ;  /* 0x0000000172727824 */ /* 0x000fc600008e0614 */
[----:B0-----:R-:W3:Y:S01]  /*bd60*/  LDL.LU R110, [R1+0x414] ;  /* 0x00041400016e7983 */ /* 0x001ee20000300800 */
        /* <DEDUP_REMOVED lines=8> */
[----:B------:R-:W-:Y:S04]  /*bdf0*/  STL [R1+0x444], R114 ;  /* 0x0004447201007387 */ /* 0x000fe80000100800 */
[----:B------:R-:W-:Y:S04]  /*be00*/  STL [R1+0x418], R122 ;  /* 0x0004187a01007387 */ /* 0x000fe80000100800 */
[----:B------:R-:W-:Y:S04]  /*be10*/  STL [R1+0x43c], R104 ;  /* 0x00043c6801007387 */ /* 0x000fe80000100800 */
[----:B------:R0:W-:Y:S04]  /*be20*/  STL [R1+0x408], R118 ;  /* 0x0004087601007387 */ /* 0x0001e80000100800 */
[----:B------:R-:W-:Y:S04]  /*be30*/  STL [R1+0x410], R115 ;  /* 0x0004107301007387 */ /* 0x000fe80000100800 */
[----:B0-----:R-:W3:Y:S04]  /*be40*/  LDL.LU R118, [R1+0x3e8] ;  /* 0x0003e80001767983 */ /* 0x001ee80000300800 */
[----:B------:R-:W-:Y:S01]  /*be50*/  STL [R1+0x434], R124 ;  /* 0x0004347c01007387 */ /* 0x000fe20000100800 */
[----:B----4-:R-:W-:-:S05]  /*be60*/  IMAD.X R108, R108, 0x1, R20, P4 ;  /* 0x000000016c6c7824 */ /* 0x010fca00020e0614 */
[----:B------:R0:W-:Y:S04]  /*be70*/  STL [R1+0x42c], R108 ;  /* 0x00042c6c01007387 */ /* 0x0001e80000100800 */
[----:B0-----:R-:W4:Y:S01]  /*be80*/  LDL.LU R108, [R1+0x40c] ;  /* 0x00040c00016c7983 */ /* 0x001f220000300800 */
[----:B------:R-:W-:-:S05]  /*be90*/  IADD3 R117, P4, R117, R21, RZ ;  /* 0x0000001575757210 */ /* 0x000fca0007f9e0ff */
[----:B------:R0:W-:Y:S01]  /*bea0*/  STL [R1+0x400], R117 ;  /* 0x0004007501007387 */ /* 0x0001e20000100800 */
[----:B------:R-:W-:-:S03]  /*beb0*/  IMAD.X R116, R116, 0x1, R20, P5 ;  /* 0x0000000174747824 */ /* 0x000fc600028e0614 */
[----:B0-----:R-:W4:Y:S01]  /*bec0*/  LDL.LU R117, [R1+0x3e0] ;  /* 0x0003e00001757983 */ /* 0x001f220000300800 */
[----:B------:R-:W-:-:S03]  /*bed0*/  IADD3 R106, P5, R106, R21, RZ ;  /* 0x000000156a6a7210 */ /* 0x000fc60007fbe0ff */
[----:B------:R0:W-:Y:S04]  /*bee0*/  STL [R1+0x424], R116 ;  /* 0x0004247401007387 */ /* 0x0001e80000100800 */
[----:B0-----:R-:W4:Y:S01]  /*bef0*/  LDL.LU R116, [R1+0x404] ;  /* 0x0004040001747983 */ /* 0x001f220000300800 */
[----:B------:R-:W-:-:S03]  /*bf00*/  IMAD.X R94, R94, 0x1, R20, P6 ;  /* 0x000000015e5e7824 */ /* 0x000fc600030e0614 */
[----:B------:R-:W4:Y:S04]  /*bf10*/  LDL.LU R93, [R1+0x3d8] ;  /* 0x0003d800015d7983 */ /* 0x000f280000300800 */
[----:B------:R-:W4:Y:S04]  /*bf20*/  LDL.LU R88, [R1+0x3fc] ;  /* 0x0003fc0001587983 */ /* 0x000f280000300800 */
[----:B------:R-:W-:Y:S04]  /*bf30*/  STL [R1+0x3f8], R106 ;  /* 0x0003f86a01007387 */ /* 0x000fe80000100800 */
[----:B------:R-:W4:Y:S04]  /*bf40*/  LDL.LU R89, [R1+0x3d0] ;  /* 0x0003d00001597983 */ /* 0x000f280000300800 */
[----:B------:R0:W-:Y:S04]  /*bf50*/  STL [R1+0x41c], R94 ;  /* 0x00041c5e01007387 */ /* 0x0001e80000100800 */
[----:B------:R-:W4:Y:S04]  /*bf60*/  LDL.LU R111, [R1+0x3f4] ;  /* 0x0003f400016f7983 */ /* 0x000f280000300800 */
[----:B------:R-:W4:Y:S04]  /*bf70*/  LDL.LU R119, [R1+0x3c8] ;  /* 0x0003c80001777983 */ /* 0x000f280000300800 */
[----:B------:R-:W4:Y:S04]  /*bf80*/  LDL.LU R90, [R1+0x3ec] ;  /* 0x0003ec00015a7983 */ /* 0x000f280000300800 */
[----:B------:R-:W4:Y:S04]  /*bf90*/  LDL.LU R112, [R1+0x3c0] ;  /* 0x0003c00001707983 */ /* 0x000f280000300800 */
[----:B0-----:R-:W4:Y:S04]  /*bfa0*/  LDL.LU R94, [R1+0x3e4] ;  /* 0x0003e400015e7983 */ /* 0x001f280000300800 */
[----:B------:R-:W4:Y:S04]  /*bfb0*/  LDL.LU R120, [R1+0x3b8] ;  /* 0x0003b80001787983 */ /* 0x000f280000300800 */
[----:B------:R-:W4:Y:S04]  /*bfc0*/  LDL.LU R91, [R1+0x3dc] ;  /* 0x0003dc00015b7983 */ /* 0x000f280000300800 */
[----:B------:R-:W4:Y:S01]  /*bfd0*/  LDL.LU R113, [R1+0x3b0] ;  /* 0x0003b00001717983 */ /* 0x000f220000300800 */
[----:B--2---:R-:W-:-:S05]  /*bfe0*/  IADD3 R95, P6, R95, R21, RZ ;  /* 0x000000155f5f7210 */ /* 0x004fca0007fde0ff */
[----:B------:R0:W-:Y:S04]  /*bff0*/  STL [R1+0x3f0], R95 ;  /* 0x0003f05f01007387 */ /* 0x0001e80000100800 */
[----:B0-----:R-:W2:Y:S04]  /*c000*/  LDL.LU R95, [R1+0x3d4] ;  /* 0x0003d400015f7983 */ /* 0x001ea80000300800 */
[----:B------:R-:W2:Y:S04]  /*c010*/  LDL.LU R121, [R1+0x39c] ;  /* 0x00039c0001797983 */ /* 0x000ea80000300800 */
[----:B------:R-:W2:Y:S01]  /*c020*/  LDL.LU R92, [R1+0x3cc] ;  /* 0x0003cc00015c7983 */ /* 0x000ea20000300800 */
[----:B---3--:R-:W-:-:S03]  /*c030*/  IMAD.X R110, R110, 0x1, R20, P1 ;  /* 0x000000016e6e7824 */ /* 0x008fc600008e0614 */
[----:B------:R-:W3:Y:S04]  /*c040*/  LDL.LU R114, [R1+0x394] ;  /* 0x0003940001727983 */ /* 0x000ee80000300800 */
[----:B------:R0:W-:Y:S04]  /*c050*/  STL [R1+0x414], R110 ;  /* 0x0004146e01007387 */ /* 0x0001e80000100800 */
[----:B------:R-:W3:Y:S04]  /*c060*/  LDL.LU R122, [R1+0x3c4] ;  /* 0x0003c400017a7983 */ /* 0x000ee80000300800 */
[----:B------:R-:W3:Y:S04]  /*c070*/  LDL.LU R104, [R1+0x38c] ;  /* 0x00038c0001687983 */ /* 0x000ee80000300800 */
[----:B------:R-:W3:Y:S04]  /*c080*/  LDL.LU R115, [R1+0x3bc] ;  /* 0x0003bc0001737983 */ /* 0x000ee80000300800 */
[----:B------:R-:W3:Y:S04]  /*c090*/  LDL.LU R124, [R1+0x384] ;  /* 0x00038400017c7983 */ /* 0x000ee80000300800 */
[----:B0-----:R-:W3:Y:S01]  /*c0a0*/  LDL.LU R110, [R1+0x3b4] ;  /* 0x0003b400016e7983 */ /* 0x001ee20000300800 */
[----:B------:R-:W-:-:S05]  /*c0b0*/  IADD3 R118, P1, R118, R21, RZ ;  /* 0x0000001576767210 */ /* 0x000fca0007f3e0ff */
[----:B------:R0:W-:Y:S04]  /*c0c0*/  STL [R1+0x3e8], R118 ;  /* 0x0003e87601007387 */ /* 0x0001e80000100800 */
[----:B0-----:R-:W3:Y:S01]  /*c0d0*/  LDL.LU R118, [R1+0x37c] ;  /* 0x00037c0001767983 */ /* 0x001ee20000300800 */
        /* <DEDUP_REMOVED lines=8> */
[----:B------:R-:W4:Y:S01]  /*c160*/  LDL.LU R106, [R1+0x398] ;  /* 0x00039800016a7983 */ /* 0x000f220000300800 */
[----:B------:R-:W-:-:S03]  /*c170*/  IMAD.X R88, R88, 0x1, R20, P4 ;  /* 0x0000000158587824 */ /* 0x000fc600020e0614 */
[----:B------:R0:W-:Y:S01]  /*c180*/  STL [R1+0x404], R116 ;  /* 0x0004047401007387 */ /* 0x0001e20000100800 */
[----:B------:R-:W-:-:S03]  /*c190*/  IADD3 R89, P4, R89, R21, RZ ;  /* 0x0000001559597210 */ /* 0x000fc60007f9e0ff */
[----:B0-----:R-:W4:Y:S01]  /*c1a0*/  LDL.LU R116, [R1+0x36c] ;  /* 0x00036c0001747983 */ /* 0x001f220000300800 */
        /* <DEDUP_REMOVED lines=13> */
[----:B------:R-:W-:Y:S04]  /*c280*/  STL [R1+0x3ec], R90 ;  /* 0x0003ec5a01007387 */ /* 0x000fe80000100800 */
[----:B0-----:R-:W4:Y:S04]  /*c290*/  LDL.LU R94, [R1+0x390] ;  /* 0x00039000015e7983 */ /* 0x001f280000300800 */
[----:B------:R-:W-:Y:S04]  /*c2a0*/  STL [R1+0x3c0], R112 ;  /* 0x0003c07001007387 */ /* 0x000fe80000100800 */
[----:B------:R-:W-:Y:S01]  /*c2b0*/  STL [R1+0x3b8], R120 ;  /* 0x0003b87801007387 */ /* 0x000fe20000100800 */
[----:B--2---:R-:W-:-:S05]  /*c2c0*/  IMAD.X R95, R95, 0x1, R20, P3 ;  /* 0x000000015f5f7824 */ /* 0x004fca00018e0614 */
[----:B------:R0:W-:Y:S04]  /*c2d0*/  STL [R1+0x3d4], R95 ;  /* 0x0003d45f01007387 */ /* 0x0001e80000100800 */
[----:B------:R-:W-:Y:S04]  /*c2e0*/  STL [R1+0x3dc], R91 ;  /* 0x0003dc5b01007387 */ /* 0x000fe80000100800 */
[----:B0-----:R-:W2:Y:S01]  /*c2f0*/  LDL.LU R95, [R1+0x364] ;  /* 0x00036400015f7983 */ /* 0x001ea20000300800 */
[-C--:B------:R-:W-:Y:S01]  /*c300*/  IADD3 R113, P2, R113, R21.reuse, RZ ;  /* 0x0000001571717210 */ /* 0x080fe20007f5e0ff */
[----:B------:R-:W-:Y:S01]  /*c310*/  IMAD.X R92, R92, 0x1, R20, P4 ;  /* 0x000000015c5c7824 */ /* 0x000fe200020e0614 */
[----:B------:R-:W-:-:S02]  /*c320*/  IADD3 R121, P3, R121, R21, RZ ;  /* 0x0000001579797210 */ /* 0x000fc40007f7e0ff */
[-C--:B---3--:R-:W-:Y:S01]  /*c330*/  IADD3 R114, P4, R114, R21.reuse, RZ ;  /* 0x0000001572727210 */ /* 0x088fe20007f9e0ff */
[----:B------:R-:W-:Y:S01]  /*c340*/  IMAD.X R122, R122, 0x1, R20, P5 ;  /* 0x000000017a7a7824 */ /* 0x000fe200028e0614 */
        /* <DEDUP_REMOVED lines=8> */
[----:B------:R-:W-:Y:S04]  /*c3d0*/  STL [R1+0x3c4], R122 ;  /* 0x0003c47a01007387 */ /* 0x000fe80000100800 */
[----:B------:R-:W-:Y:S04]  /*c3e0*/  STL [R1+0x38c], R104 ;  /* 0x00038c6801007387 */ /* 0x000fe80000100800 */
[----:B------:R0:W-:Y:S04]  /*c3f0*/  STL [R1+0x3b4], R110 ;  /* 0x0003b46e01007387 */ /* 0x0001e80000100800 */
[----:B------:R-:W-:Y:S04]  /*c400*/  STL [R1+0x3bc], R115 ;  /* 0x0003bc7301007387 */ /* 0x000fe80000100800 */
[----:B0-----:R-:W3:Y:S04]  /*c410*/  LDL.LU R110, [R1+0x388] ;  /* 0x00038800016e7983 */ /* 0x001ee80000300800 */
[----:B------:R-:W-:Y:S01]  /*c420*/  STL [R1+0x384], R124 ;  /* 0x0003847c01007387 */ /* 0x000fe20000100800 */
[----:B------:R-:W-:-:S05]  /*c430*/  IADD3 R118, P1, R118, R21, RZ ;  /* 0x0000001576767210 */ /* 0x000fca0007f3e0ff */
[----:B------:R0:W-:Y:S04]  /*c440*/  STL [R1+0x37c], R118 ;  /* 0x00037c7601007387 */ /* 0x0001e80000100800 */
[----:B0-----:R-:W3:Y:S01]  /*c450*/  LDL.LU R118, [R1+0x35c] ;  /* 0x00035c0001767983 */ /* 0x001ee20000300800 */
[----:B----4-:R-:W-:-:S05]  /*c460*/  IMAD.X R108, R108, 0x1, R20, P2 ;  /* 0x000000016c6c7824 */ /* 0x010fca00010e0614 */
[----:B------:R0:W-:Y:S04]  /*c470*/  STL [R1+0x3a0], R108 ;  /* 0x0003a06c01007387 */ /* 0x0001e80000100800 */
[----:B0-----:R-:W4:Y:S01]  /*c480*/  LDL.LU R108, [R1+0x380] ;  /* 0x00038000016c7983 */ /* 0x001f220000300800 */
[----:B------:R-:W-:Y:S01]  /*c490*/  IADD3 R117, P2, R117, R21, RZ ;  /* 0x0000001575757210 */ /* 0x000fe20007f5e0ff */
[----:B------:R-:W-:-:S04]  /*c4a0*/  IMAD.X R106, R106, 0x1, R20, P3 ;  /* 0x000000016a6a7824 */ /* 0x000fc800018e0614 */
[----:B------:R0:W-:Y:S04]  /*c4b0*/  STL [R1+0x374], R117 ;  /* 0x0003747501007387 */ /* 0x0001e80000100800 */
[----:B0-----:R-:W4:Y:S01]  /*c4c0*/  LDL.LU R117, [R1+0x354] ;  /* 0x0003540001757983 */ /* 0x001f220000300800 */
[----:B------:R-:W-:-:S03]  /*c4d0*/  IADD3 R116, P3, R116, R21, RZ ;  /* 0x0000001574747210 */ /* 0x000fc60007f7e0ff */
[----:B------:R-:W4:Y:S04]  /*c4e0*/  LDL.LU R88, [R1+0x378] ;  /* 0x0003780001587983 */ /* 0x000f280000300800 */
[----:B------:R-:W4:Y:S04]  /*c4f0*/  LDL.LU R89, [R1+0x34c] ;  /* 0x00034c0001597983 */ /* 0x000f280000300800 */
[----:B------:R-:W-:Y:S04]  /*c500*/  STL [R1+0x398], R106 ;  /* 0x0003986a01007387 */ /* 0x000fe80000100800 */
[----:B------:R-:W4:Y:S04]  /*c510*/  LDL.LU R111, [R1+0x370] ;  /* 0x00037000016f7983 */ /* 0x000f280000300800 */
[----:B------:R-:W-:Y:S04]  /*c520*/  STL [R1+0x36c], R116 ;  /* 0x00036c7401007387 */ /* 0x000fe80000100800 */
[----:B------:R-:W4:Y:S04]  /*c530*/  LDL.LU R119, [R1+0x344] ;  /* 0x0003440001777983 */ /* 0x000f280000300800 */
[----:B------:R-:W4:Y:S04]  /*c540*/  LDL.LU R90, [R1+0x368] ;  /* 0x00036800015a7983 */ /* 0x000f280000300800 */
[----:B------:R-:W4:Y:S04]  /*c550*/  LDL.LU R112, [R1+0x33c] ;  /* 0x00033c0001707983 */ /* 0x000f280000300800 */
[----:B------:R-:W4:Y:S01]  /*c560*/  LDL.LU R120, [R1+0x360] ;  /* 0x0003600001787983 */ /* 0x000f220000300800 */
[----:B------:R-:W-:-:S03]  /*c570*/  IMAD.X R94, R94, 0x1, R20, P4 ;  /* 0x000000015e5e7824 */ /* 0x000fc600020e0614 */
[----:B------:R-:W4:Y:S04]  /*c580*/  LDL.LU R91, [R1+0x334] ;  /* 0x00033400015b7983 */ /* 0x000f280000300800 */
[----:B------:R-:W4:Y:S04]  /*c590*/  LDL.LU R113, [R1+0x358] ;  /* 0x0003580001717983 */ /* 0x000f280000300800 */
[----:B------:R-:W4:Y:S04]  /*c5a0*/  LDL.LU R121, [R1+0x32c] ;  /* 0x00032c0001797983 */ /* 0x000f280000300800 */
[----:B------:R-:W4:Y:S04]  /*c5b0*/  LDL.LU R92, [R1+0x350] ;  /* 0x00035000015c7983 */ /* 0x000f280000300800 */
[----:B------:R0:W-:Y:S04]  /*c5c0*/  STL [R1+0x390], R94 ;  /* 0x0003905e01007387 */ /* 0x0001e80000100800 */
[----:B0-----:R-:W4:Y:S04]  /*c5d0*/  LDL.LU R94, [R1+0x324] ;  /* 0x00032400015e7983 */ /* 0x001f280000300800 */
[----:B------:R-:W4:Y:S04]  /*c5e0*/  LDL.LU R114, [R1+0x348] ;  /* 0x0003480001727983 */ /* 0x000f280000300800 */
[----:B------:R-:W4:Y:S04]  /*c5f0*/  LDL.LU R122, [R1+0x31c] ;  /* 0x00031c00017a7983 */ /* 0x000f280000300800 */
[----:B------:R-:W4:Y:S01]  /*c600*/  LDL.LU R104, [R1+0x340] ;  /* 0x0003400001687983 */ /* 0x000f220000300800 */
[----:B--2---:R-:W-:-:S05]  /*c610*/  IADD3 R95, P4, R95, R21, RZ ;  /* 0x000000155f5f7210 */ /* 0x004fca0007f9e0ff */
[----:B------:R0:W-:Y:S04]  /*c620*/  STL [R1+0x364], R95 ;  /* 0x0003645f01007387 */ /* 0x0001e80000100800 */
[----:B------:R-:W2:Y:S04]  /*c630*/  LDL.LU R115, [R1+0x314] ;  /* 0x0003140001737983 */ /* 0x000ea80000300800 */
[----:B------:R-:W2:Y:S04]  /*c640*/  LDL.LU R124, [R1+0x338] ;  /* 0x00033800017c7983 */ /* 0x000ea80000300800 */
[----:B------:R-:W2:Y:S04]  /*c650*/  LDL.LU R106, [R1+0x30c] ;  /* 0x00030c00016a7983 */ /* 0x000ea80000300800 */
[----:B------:R-:W2:Y:S04]  /*c660*/  LDL.LU R116, [R1+0x330] ;  /* 0x0003300001747983 */ /* 0x000ea80000300800 */
[----:B0-----:R-:W2:Y:S01]  /*c670*/  LDL.LU R95, [R1+0x304] ;  /* 0x00030400015f7983 */ /* 0x001ea20000300800 */
[----:B---3--:R-:W-:-:S05]  /*c680*/  IMAD.X R110, R110, 0x1, R20, P5 ;  /* 0x000000016e6e7824 */ /* 0x008fca00028e0614 */
[----:B------:R0:W-:Y:S04]  /*c690*/  STL [R1+0x388], R110 ;  /* 0x0003886e01007387 */ /* 0x0001e80000100800 */
[----:B0-----:R-:W3:Y:S01]  /*c6a0*/  LDL.LU R110, [R1+0x328] ;  /* 0x00032800016e7983 */ /* 0x001ee20000300800 */
        /* <DEDUP_REMOVED lines=26> */
[--C-:B------:R-:W-:Y:S02]  /*c850*/  IMAD.X R92, R92, 0x1, R20.reuse, P6 ;  /* 0x000000015c5c7824 */ /* 0x100fe400030e0614 */
[----:B------:R-:W-:Y:S04]  /*c860*/  STL [R1+0x334], R91 ;  /* 0x0003345b01007387 */ /* 0x000fe80000100800 */
[----:B------:R-:W-:Y:S01]  /*c870*/  STL [R1+0x358], R113 ;  /* 0x0003587101007387 */ /* 0x000fe20000100800 */
[----:B------:R-:W-:Y:S01]  /*c880*/  IADD3 R94, P6, R94, R21, RZ ;  /* 0x000000155e5e7210 */ /* 0x000fe20007fde0ff */
[----:B------:R-:W-:-:S04]  /*c890*/  IMAD.X R114, R114, 0x1, R20, P1 ;  /* 0x0000000172727824 */ /* 0x000fc800008e0614 */
[----:B------:R0:W-:Y:S01]  /*c8a0*/  STL [R1+0x324], R94 ;  /* 0x0003245e01007387 */ /* 0x0001e20000100800 */
[----:B------:R-:W-:-:S03]  /*c8b0*/  IADD3 R122, P1, R122, R21, RZ ;  /* 0x000000157a7a7210 */ /* 0x000fc60007f3e0ff */
[----:B------:R-:W-:Y:S01]  /*c8c0*/  STL [R1+0x32c], R121 ;  /* 0x00032c7901007387 */ /* 0x000fe20000100800 */
[----:B------:R-:W-:-:S03]  /*c8d0*/  IMAD.X R104, R104, 0x1, R20, P2 ;  /* 0x0000000168687824 */ /* 0x000fc600010e0614 */
[----:B0-----:R-:W4:Y:S04]  /*c8e0*/  LDL.LU R94, [R1+0x318] ;  /* 0x00031800015e7983 */ /* 0x001f280000300800 */
[----:B------:R-:W-:Y:S04]  /*c8f0*/  STL [R1+0x350], R92 ;  /* 0x0003505c01007387 */ /* 0x000fe80000100800 */
        /* <DEDUP_REMOVED lines=12> */
[----:B0-----:R-:W2:Y:S04]  /*c9c0*/  LDL.LU R95, [R1+0x2ec] ;  /* 0x0002ec00015f7983 */ /* 0x001ea80000300800 */
[----:B------:R-:W-:Y:S01]  /*c9d0*/  STL [R1+0x330], R116 ;  /* 0x0003307401007387 */ /* 0x000fe20000100800 */
        /* <DEDUP_REMOVED lines=9> */
[----:B------:R-:W-:-:S03]  /*ca70*/  IADD3 R117, P6, R117, R21, RZ ;  /* 0x0000001575757210 */ /* 0x000fc60007fde0ff */
[----:B------:R-:W4:Y:S04]  /*ca80*/  LDL.LU R97, [R1+0x2dc] ;  /* 0x0002dc0001617983 */ /* 0x000f280000300800 */
[----:B------:R-:W4:Y:S04]  /*ca90*/  LDL.LU R93, [R1+0x300] ;  /* 0x00030000015d7983 */ /* 0x000f280000300800 */
[----:B------:R-:W4:Y:S04]  /*caa0*/  LDL.LU R88, [R1+0x2d4] ;  /* 0x0002d40001587983 */ /* 0x000f280000300800 */
[----:B------:R0:W-:Y:S04]  /*cab0*/  STL [R1+0x2f4], R117 ;  /* 0x0002f47501007387 */ /* 0x0001e80000100800 */
        /* <DEDUP_REMOVED lines=10> */
[----:B0-----:R-:W4:Y:S04]  /*cb60*/  LDL.LU R117, [R1+0x2d0] ;  /* 0x0002d00001757983 */ /* 0x001f280000300800 */
[----:B------:R-:W4:Y:S04]  /*cb70*/  LDL.LU R114, [R1+0x2a4] ;  /* 0x0002a40001727983 */ /* 0x000f280000300800 */
[----:B------:R-:W4:Y:S01]  /*cb80*/  LDL.LU R122, [R1+0x2c8] ;  /* 0x0002c800017a7983 */ /* 0x000f220000300800 */
[----:B------:R-:W-:-:S03]  /*cb90*/  IMAD.X R94, R94, 0x1, R20, P1 ;  /* 0x000000015e5e7824 */ /* 0x000fc600008e0614 */
[----:B------:R-:W4:Y:S04]  /*cba0*/  LDL.LU R104, [R1+0x29c] ;  /* 0x00029c0001687983 */ /* 0x000f280000300800 */
[----:B------:R0:W-:Y:S04]  /*cbb0*/  STL [R1+0x318], R94 ;  /* 0x0003185e01007387 */ /* 0x0001e80000100800 */
[----:B------:R-:W4:Y:S04]  /*cbc0*/  LDL.LU R115, [R1+0x2c0] ;  /* 0x0002c00001737983 */ /* 0x000f280000300800 */
[----:B------:R-:W4:Y:S04]  /*cbd0*/  LDL.LU R124, [R1+0x294] ;  /* 0x00029400017c7983 */ /* 0x000f280000300800 */
[----:B------:R-:W4:Y:S04]  /*cbe0*/  LDL.LU R106, [R1+0x2b8] ;  /* 0x0002b800016a7983 */ /* 0x000f280000300800 */
[----:B------:R-:W4:Y:S04]  /*cbf0*/  LDL.LU R116, [R1+0x28c] ;  /* 0x00028c0001747983 */ /* 0x000f280000300800 */
[----:B0-----:R-:W4:Y:S01]  /*cc00*/  LDL.LU R94, [R1+0x2b0] ;  /* 0x0002b000015e7983 */ /* 0x001f220000300800 */
[----:B--2---:R-:W-:-:S05]  /*cc10*/  IADD3 R95, P1, R95, R21, RZ ;  /* 0x000000155f5f7210 */ /* 0x004fca0007f3e0ff */
[----:B------:R0:W-:Y:S04]  /*cc20*/  STL [R1+0x2ec], R95 ;  /* 0x0002ec5f01007387 */ /* 0x0001e80000100800 */
[----:B0-----:R-:W2:Y:S01]  /*cc30*/  LDL.LU R95, [R1+0x284] ;  /* 0x00028400015f7983 */ /* 0x001ea20000300800 */
[----:B---3--:R-:W-:-:S05]  /*cc40*/  IMAD.X R110, R110, 0x1, R20, P2 ;  /* 0x000000016e6e7824 */ /* 0x008fca00010e0614 */
[----:B------:R0:W-:Y:S04]  /*cc50*/  STL [R1+0x310], R110 ;  /* 0x0003106e01007387 */ /* 0x0001e80000100800 */
[----:B0-----:R-:W3:Y:S01]  /*cc60*/  LDL.LU R110, [R1+0x2a8] ;  /* 0x0002a800016e7983 */ /* 0x001ee20000300800 */
[----:B------:R-:W-:-:S05]  /*cc70*/  IADD3 R118, P2, R118, R21, RZ ;  /* 0x0000001576767210 */ /* 0x000fca0007f5e0ff */
[----:B------:R0:W-:Y:S04]  /*cc80*/  STL [R1+0x2e4], R118 ;  /* 0x0002e47601007387 */ /* 0x0001e80000100800 */
[----:B0-----:R-:W3:Y:S01]  /*cc90*/  LDL.LU R118, [R1+0x27c] ;  /* 0x00027c0001767983 */ /* 0x001ee20000300800 */
[----:B----4-:R-:W-:Y:S01]  /*cca0*/  IMAD.X R108, R108, 0x1, R20, P3 ;  /* 0x000000016c6c7824 */ /* 0x010fe200018e0614 */
[----:B------:R-:W-:-:S04]  /*ccb0*/  IADD3 R97, P3, R97, R21, RZ ;  /* 0x0000001561617210 */ /* 0x000fc80007f7e0ff */
[----:B------:R0:W-:Y:S01]  /*ccc0*/  STL [R1+0x308], R108 ;  /* 0x0003086c01007387 */ /* 0x0001e20000100800 */
[--C-:B------:R-:W-:Y:S01]  /*ccd0*/  IMAD.X R93, R93, 0x1, R20.reuse, P4 ;  /* 0x000000015d5d7824 */ /* 0x100fe200020e0614 */
[----:B------:R-:W-:Y:S02]  /*cce0*/  IADD3 R88, P4, R88, R21, RZ ;  /* 0x0000001558587210 */ /* 0x000fe40007f9e0ff */
        /* <DEDUP_REMOVED lines=40> */
[----:B------:R0:W-:Y:S04]  /*cf70*/  STL [R1+0x2b0], R94 ;  /* 0x0002b05e01007387 */ /* 0x0001e80000100800 */
[----:B------:R-:W-:Y:S04]  /*cf80*/  STL [R1+0x2b8], R106 ;  /* 0x0002b86a01007387 */ /* 0x000fe80000100800 */
[----:B0-----:R-:W4:Y:S04]  /*cf90*/  LDL.LU R94, [R1+0x298] ;  /* 0x00029800015e7983 */ /* 0x001f280000300800 */
[----:B------:R-:W-:Y:S01]  /*cfa0*/  STL [R1+0x28c], R116 ;  /* 0x00028c7401007387 */ /* 0x000fe20000100800 */
        /* <DEDUP_REMOVED lines=8> */
[----:B0-----:R-:W3:Y:S04]  /*d030*/  LDL.LU R118, [R1+0x264] ;  /* 0x0002640001767983 */ /* 0x001ee80000300800 */
[----:B------:R-:W3:Y:S04]  /*d040*/  LDL.LU R97, [R1+0x288] ;  /* 0x0002880001617983 */ /* 0x000ee80000300800 */
[----:B------:R-:W3:Y:S04]  /*d050*/  LDL.LU R93, [R1+0x25c] ;  /* 0x00025c00015d7983 */ /* 0x000ee80000300800 */
[----:B------:R-:W3:Y:S01]  /*d060*/  LDL.LU R88, [R1+0x280] ;  /* 0x0002800001587983 */ /* 0x000ee20000300800 */
[----:B----4-:R-:W-:-:S05]  /*d070*/  IMAD.X R108, R108, 0x1, R20, P4 ;  /* 0x000000016c6c7824 */ /* 0x010fca00020e0614 */
        /* <DEDUP_REMOVED lines=16> */
[----:B------:R1:W-:Y:S04]  /*d180*/  STL [R1+0x274], R117 ;  /* 0x0002747501007387 */ /* 0x0003e80000100800 */
[----:B------:R-:W4:Y:S04]  /*d190*/  LDL.LU R124, [R1+0x21c] ;  /* 0x00021c00017c7983 */ /* 0x000f280000300800 */
[----:B------:R-:W4:Y:S04]  /*d1a0*/  LDL.LU R106, [R1+0x240] ;  /* 0x00024000016a7983 */ /* 0x000f280000300800 */
[----:B------:R-:W4:Y:S04]  /*d1b0*/  LDL.LU R116, [R1+0x214] ;  /* 0x0002140001747983 */ /* 0x000f280000300800 */
[----:B0-----:R-:W4:Y:S04]  /*d1c0*/  LDL.LU R108, [R1+0x238] ;  /* 0x00023800016c7983 */ /* 0x001f280000300800 */
[----:B-1----:R-:W4:Y:S01]  /*d1d0*/  LDL.LU R117, [R1+0x20c] ;  /* 0x00020c0001757983 */ /* 0x002f220000300800 */
[----:B------:R-:W-:-:S05]  /*d1e0*/  IMAD.X R94, R94, 0x1, R20, P5 ;  /* 0x000000015e5e7824 */ /* 0x000fca00028e0614 */
[----:B------:R0:W-:Y:S04]  /*d1f0*/  STL [R1+0x298], R94 ;  /* 0x0002985e01007387 */ /* 0x0001e80000100800 */
[----:B0-----:R-:W4:Y:S01]  /*d200*/  LDL.LU R94, [R1+0x230] ;  /* 0x00023000015e7983 */ /* 0x001f220000300800 */
[----:B--2---:R-:W-:-:S05]  /*d210*/  IADD3 R95, P5, R95, R21, RZ ;  /* 0x000000155f5f7210 */ /* 0x004fca0007fbe0ff */
[----:B------:R0:W-:Y:S04]  /*d220*/  STL [R1+0x26c], R95 ;  /* 0x00026c5f01007387 */ /* 0x0001e80000100800 */
[----:B0-----:R-:W2:Y:S01]  /*d230*/  LDL.LU R95, [R1+0x204] ;  /* 0x00020400015f7983 */ /* 0x001ea20000300800 */
[----:B---3--:R-:W-:-:S05]  /*d240*/  IMAD.X R110, R110, 0x1, R20, P6 ;  /* 0x000000016e6e7824 */ /* 0x008fca00030e0614 */
[----:B------:R0:W-:Y:S04]  /*d250*/  STL [R1+0x290], R110 ;  /* 0x0002906e01007387 */ /* 0x0001e80000100800 */
[----:B0-----:R-:W3:Y:S01]  /*d260*/  LDL.LU R110, [R1+0x228] ;  /* 0x00022800016e7983 */ /* 0x001ee20000300800 */
[----:B------:R-:W-:Y:S01]  /*d270*/  IADD3 R118, P6, R118, R21, RZ ;  /* 0x0000001576767210 */ /* 0x000fe20007fde0ff */
[----:B------:R-:W-:-:S04]  /*d280*/  IMAD.X R97, R97, 0x1, R20, P1 ;  /* 0x0000000161617824 */ /* 0x000fc800008e0614 */
[----:B------:R0:W-:Y:S01]  /*d290*/  STL [R1+0x264], R118 ;  /* 0x0002647601007387 */ /* 0x0001e20000100800 */
[-C--:B------:R-:W-:Y:S01]  /*d2a0*/  IADD3 R93, P1, R93, R21.reuse, RZ ;  /* 0x000000155d5d7210 */ /* 0x080fe20007f3e0ff */
[----:B------:R-:W-:Y:S02]  /*d2b0*/  IMAD.X R88, R88, 0x1, R20, P2 ;  /* 0x0000000158587824 */ /* 0x000fe400010e0614 */
[----:B0-----:R-:W3:Y:S04]  /*d2c0*/  LDL.LU R118, [R1+0x1fc] ;  /* 0x0001fc0001767983 */ /* 0x001ee80000300800 */
[----:B------:R-:W-:Y:S01]  /*d2d0*/  STL [R1+0x288], R97 ;  /* 0x0002886101007387 */ /* 0x000fe20000100800 */
[----:B----4-:R-:W-:-:S03]  /*d2e0*/  IADD3 R89, P2, R89, R21, RZ ;  /* 0x0000001559597210 */ /* 0x010fc60007f5e0ff */
        /* <DEDUP_REMOVED lines=38> */
[----:B------:R-:W-:-:S05]  /*d550*/  IMAD.X R94, R94, 0x1, R20, P6 ;  /* 0x000000015e5e7824 */ /* 0x000fca00030e0614 */
[----:B------:R0:W-:Y:S04]  /*d560*/  STL [R1+0x230], R94 ;  /* 0x0002305e01007387 */ /* 0x0001e80000100800 */
[----:B------:R-:W-:Y:S04]  /*d570*/  STL [R1+0x20c], R117 ;  /* 0x00020c7501007387 */ /* 0x000fe80000100800 */
[----:B0-----:R-:W4:Y:S01]  /*d580*/  LDL.LU R94, [R1+0x220] ;  /* 0x00022000015e7983 */ /* 0x001f220000300800 */
[----:B------:R-:W-:-:S04]  /*d590*/  USHF.L.U32 UR4, UR40, 0x8, URZ ;  /* 0x0000000828047899 */ /* 0x000fc8000800063f */
[----:B------:R-:W-:-:S04]  /*d5a0*/  ULOP3.LUT UR4, UR4, 0xc00, URZ, 0xc0, !UPT ;  /* 0x00000c0004047892 */ /* 0x000fc8000f8ec03f */
[----:B------:R-:W-:Y:S01]  /*d5b0*/  ULEA.HI UR4, UR12, UR4, URZ, 0x1c ;  /* 0x000000040c047291 */ /* 0x000fe2000f8fe03f */
[----:B------:R-:W-:-:S03]  /*d5c0*/  WARPGROUP.ARRIVE ;  /* 0x00000000000079c5 */ /* 0x000fc60000000000 */
[----:B------:R-:W-:Y:S01]  /*d5d0*/  ULOP3.LUT UR8, UR4, 0x3fff, URZ, 0xc0, !UPT ;  /* 0x00003fff04087892 */ /* 0x000fe2000f8ec03f */
[----:B------:R-:W-:-:S08]  /*d5e0*/  UMOV UR9, 0x40000040 ;  /* 0x4000004000097882 */ /* 0x000fd00000000000 */
[----:B------:R-:W-:Y:S01]  /*d5f0*/  HGMMA.64x64x16.F32 R56, gdesc[UR8].tnspA, R56 ;  /* 0x20e00000083879f0 */ /* 0x000fe20008700838 */
[----:B--2---:R-:W-:-:S05]  /*d600*/  IADD3 R95, P6, R95, R21, RZ ;  /* 0x000000155f5f7210 */ /* 0x004fca0007fde0ff */
[----:B------:R0:W-:Y:S04]  /*d610*/  STL [R1+0x204], R95 ;  /* 0x0002045f01007387 */ /* 0x0001e80000100800 */
[----:B0-----:R-:W2:Y:S01]  /*d620*/  LDL.LU R95, [R1+0x1f4] ;  /* 0x0001f400015f7983 */ /* 0x001ea20000300800 */
[----:B------:R-:W-:Y:S01]  /*d630*/  UIADD3 UR8, UP0, UR8, 0x80, URZ ;  /* 0x0000008008087890 */ /* 0x000fe2000ff1e03f */
[----:B------:R-:W-:-:S03]  /*d640*/  UMOV UR4, URZ ;  /* 0x0000003f00047c82 */ /* 0x000fc60008000000 */
[----:B------:R-:W-:-:S03]  /*d650*/  UIADD3.X UR5, UR4, 0x40000040, URZ, UP0, !UPT ;  /* 0x4000004004057890 */ /* 0x000fc600087fe43f */
[----:B------:R-:W-:-:S06]  /*d660*/  UMOV UR4, UR8 ;  /* 0x0000000800047c82 */ /* 0x000fcc0008000000 */
[----:B------:R-:W-:Y:S01]  /*d670*/  HGMMA.64x64x16.F32 R56, gdesc[UR4].tnspA, R56 ;  /* 0x20e00000043879f0 */ /* 0x000fe20008700838 */
[----:B------:R-:W-:Y:S01]  /*d680*/  UIADD3.64 UR36, UR4, 0x80, URZ ;  /* 0x0000008004247897 */ /* 0x000fe2000fffe03f */
[----:B---3--:R-:W-:-:S05]  /*d690*/  IMAD.X R110, R110, 0x1, R20, P1 ;  /* 0x000000016e6e7824 */ /* 0x008fca00008e0614 */
[----:B------:R0:W-:Y:S04]  /*d6a0*/  STL [R1+0x228], R110 ;  /* 0x0002286e01007387 */ /* 0x0001e80000100800 */
[----:B0-----:R-:W3:Y:S04]  /*d6b0*/  LDL.LU R110, [R1+0x218] ;  /* 0x00021800016e7983 */ /* 0x001ee80000300800 */
[----:B------:R-:W3:Y:S01]  /*d6c0*/  LDL.LU R103, [R1+0x1ec] ;  /* 0x0001ec0001677983 */ /* 0x000ee20000300800 */
[----:B------:R-:W-:-:S03]  /*d6d0*/  IADD3 R118, P1, R118, R21, RZ ;  /* 0x0000001576767210 */ /* 0x000fc60007f3e0ff */
[----:B------:R-:W3:Y:S04]  /*d6e0*/  LDL.LU R107, [R1+0x210] ;  /* 0x00021000016b7983 */ /* 0x000ee80000300800 */
[----:B------:R-:W3:Y:S04]  /*d6f0*/  LDL.LU R97, [R1+0x1e4] ;  /* 0x0001e40001617983 */ /* 0x000ee80000300800 */
        /* <DEDUP_REMOVED lines=10> */
[----:B------:R-:W3:Y:S01]  /*d7a0*/  LDL.LU R113, [R1+0x1bc] ;  /* 0x0001bc0001717983 */ /* 0x000ee20000300800 */
[----:B------:R-:W-:Y:S03]  /*d7b0*/  HGMMA.64x64x16.F32 R56, gdesc[UR36].tnspA, R56 ;  /* 0x20e00000243879f0 */ /* 0x000fe60008700838 */
        /* <DEDUP_REMOVED lines=12> */
[----:B------:R-:W-:-:S09]  /*d880*/  UIADD3.64 UR32, UR4, 0x100, URZ ;  /* 0x0000010004207897 */ /* 0x000fd2000fffe03f */
[----:B------:R-:W-:Y:S01]  /*d890*/  HGMMA.64x64x16.F32 R56, gdesc[UR32].tnspA, R56 ;  /* 0x20e00000203879f0 */ /* 0x000fe20008700838 */
[----:B----4-:R-:W-:-:S05]  /*d8a0*/  IMAD.X R94, R94, 0x1, R20, P2 ;  /* 0x000000015e5e7824 */ /* 0x010fca00010e0614 */
[----:B------:R0:W-:Y:S04]  /*d8b0*/  STL [R1+0x220], R94 ;  /* 0x0002205e01007387 */ /* 0x0001e80000100800 */
[----:B0-----:R-:W4:Y:S01]  /*d8c0*/  LDL.LU R94, [R1+0x1b0] ;  /* 0x0001b000015e7983 */ /* 0x001f220000300800 */
[----:B------:R-:W-:-:S09]  /*d8d0*/  UIADD3.64 UR28, UR4, 0x180, URZ ;  /* 0x00000180041c7897 */ /* 0x000fd2000fffe03f */
[----:B------:R-:W-:Y:S01]  /*d8e0*/  HGMMA.64x64x16.F32 R56, gdesc[UR28].tnspA, R56 ;  /* 0x20e000001c3879f0 */ /* 0x000fe20008700838 */
[----:B--2---:R-:W-:-:S05]  /*d8f0*/  IADD3 R95, P2, R95, R21, RZ ;  /* 0x000000155f5f7210 */ /* 0x004fca0007f5e0ff */
[----:B------:R0:W-:Y:S04]  /*d900*/  STL [R1+0x1f4], R95 ;  /* 0x0001f45f01007387 */ /* 0x0001e80000100800 */
[----:B0-----:R-:W2:Y:S01]  /*d910*/  LDL.LU R95, [R1+0x184] ;  /* 0x00018400015f7983 */ /* 0x001ea20000300800 */
[----:B------:R-:W-:-:S09]  /*d920*/  UIADD3.64 UR24, UR4, 0x200, URZ ;  /* 0x0000020004187897 */ /* 0x000fd2000fffe03f */
[----:B------:R-:W-:Y:S01]  /*d930*/  HGMMA.64x64x16.F32 R56, gdesc[UR24].tnspA, R56 ;  /* 0x20e00000183879f0 */ /* 0x000fe20008700838 */
[----:B------:R-:W-:Y:S01]  /*d940*/  UIADD3.64 UR20, UR4, 0x280, URZ ;  /* 0x0000028004147897 */ /* 0x000fe2000fffe03f */
[----:B---3--:R-:W-:Y:S01]  /*d950*/  IMAD.X R110, R110, 0x1, R20, P3 ;  /* 0x000000016e6e7824 */ /* 0x008fe200018e0614 */
[----:B------:R-:W-:-:S04]  /*d960*/  IADD3 R103, P3, R103, R21, RZ ;  /* 0x0000001567677210 */ /* 0x000fc80007f7e0ff */
[----:B------:R0:W-:Y:S01]  /*d970*/  STL [R1+0x218], R110 ;  /* 0x0002186e01007387 */ /* 0x0001e20000100800 */
[--C-:B------:R-:W-:Y:S01]  /*d980*/  IMAD.X R107, R107, 0x1, R20.reuse, P4 ;  /* 0x000000016b6b7824 */ /* 0x100fe200020e0614 */
[----:B------:R-:W-:Y:S02]  /*d990*/  IADD3 R97, P4, R97, R21, RZ ;  /* 0x0000001561617210 */ /* 0x000fe40007f9e0ff */
[----:B0-----:R-:W3:Y:S04]  /*d9a0*/  LDL.LU R110, [R1+0x1a8] ;  /* 0x0001a800016e7983 */ /* 0x001ee80000300800 */
        /* <DEDUP_REMOVED lines=9> */
[--C-:B------:R-:W-:Y:S01]  /*da40*/  IMAD.X R119, R119, 0x1, R20.reuse, P1 ;  /* 0x0000000177777824 */ /* 0x100fe200008e0614 */
[----:B------:R-:W-:Y:S01]  /*da50*/  HGMMA.64x64x16.F32 R56, gdesc[UR20].tnspA, R56 ;  /* 0x20e00000143879f0 */ /* 0x000fe20008700838 */
[-C--:B------:R-:W-:Y:S01]  /*da60*/  IADD3 R90, P1, R90, R21.reuse, RZ ;  /* 0x000000155a5a7210 */ /* 0x080fe20007f3e0ff */
[--C-:B------:R-:W-:Y:S01]  /*da70*/  IMAD.X R112, R112, 0x1, R20.reuse, P2 ;  /* 0x0000000170707824 */ /* 0x100fe200010e0614 */
[----:B------:R-:W-:Y:S01]  /*da80*/  STL [R1+0x200], R89 ;  /* 0x0002005901007387 */ /* 0x000fe20000100800 */
[-C--:B------:R-:W-:Y:S01]  /*da90*/  IADD3 R120, P2, R120, R21.reuse, RZ ;  /* 0x0000001578787210 */ /* 0x080fe20007f5e0ff */
[--C-:B------:R-:W-:Y:S01]  /*daa0*/  IMAD.X R91, R91, 0x1, R20.reuse, P3 ;  /* 0x000000015b5b7824 */ /* 0x100fe200018e0614 */
[-C--:B------:R-:W-:Y:S01]  /*dab0*/  IADD3 R113, P3, R113, R21.reuse, RZ ;  /* 0x0000001571717210 */ /* 0x080fe20007f7e0ff */
[----:B------:R-:W-:Y:S01]  /*dac0*/  STL [R1+0x1d4], R111 ;  /* 0x0001d46f01007387 */ /* 0x000fe20000100800 */
[----:B------:R-:W-:Y:S01]  /*dad0*/  IMAD.X R121, R121, 0x1, R20, P4 ;  /* 0x0000000179797824 */ /* 0x000fe200020e0614 */
[----:B------:R-:W-:-:S02]  /*dae0*/  IADD3 R92, P4, R92, R21, RZ ;  /* 0x000000155c5c7210 */ /* 0x000fc40007f9e0ff */
        /* <DEDUP_REMOVED lines=15> */
[----:B------:R-:W-:Y:S01]  /*dbe0*/  IMAD.X R117, R117, 0x1, R20, P3 ;  /* 0x0000000175757824 */ /* 0x000fe200018e0614 */
[-C--:B------:R-:W-:Y:S02]  /*dbf0*/  IADD3 R118, P3, R118, R21.reuse, RZ ;  /* 0x0000001576767210 */ /* 0x080fe40007f7e0ff */
[----:B------:R-:W-:Y:S01]  /*dc00*/  STL [R1+0x1d8], R114 ;  /* 0x0001d87201007387 */ /* 0x000fe20000100800 */
[----:B------:R-:W-:-:S03]  /*dc10*/  IADD3 R108, P2, R108, R21, RZ ;  /* 0x000000156c6c7210 */ /* 0x000fc60007f5e0ff */
[----:B------:R-:W-:Y:S04]  /*dc20*/  STL [R1+0x1ac], R122 ;  /* 0x0001ac7a01007387 */ /* 0x000fe80000100800 */
[----:B------:R-:W-:Y:S04]  /*dc30*/  STL [R1+0x1d0], R104 ;  /* 0x0001d06801007387 */ /* 0x000fe80000100800 */
[----:B------:R-:W-:Y:S04]  /*dc40*/  STL [R1+0x1a4], R115 ;  /* 0x0001a47301007387 */ /* 0x000fe80000100800 */
[----:B------:R-:W-:Y:S04]  /*dc50*/  STL [R1+0x1c8], R124 ;  /* 0x0001c87c01007387 */ /* 0x000fe80000100800 */
[----:B------:R-:W-:Y:S04]  /*dc60*/  STL [R1+0x19c], R106 ;  /* 0x00019c6a01007387 */ /* 0x000fe80000100800 */
[----:B------:R-:W-:Y:S04]  /*dc70*/  STL [R1+0x1c0], R116 ;  /* 0x0001c07401007387 */ /* 0x000fe80000100800 */
[----:B------:R0:W-:Y:S04]  /*dc80*/  STL [R1+0x18c], R118 ;  /* 0x00018c7601007387 */ /* 0x0001e80000100800 */
[----:B------:R-:W-:Y:S01]  /*dc90*/  STL [R1+0x194], R108 ;  /* 0x0001946c01007387 */ /* 0x000fe20000100800 */
[----:B----4-:R-:W-:-:S03]  /*dca0*/  IMAD.X R94, R94, 0x1, R20, P4 ;  /* 0x000000015e5e7824 */ /* 0x010fc600020e0614 */
[----:B0-----:R-:W4:Y:S04]  /*dcb0*/  LDL.LU R118, [R1+0x17c] ;  /* 0x00017c0001767983 */ /* 0x001f280000300800 */
[----:B------:R-:W-:Y:S04]  /*dcc0*/  STL [R1+0x1b8], R117 ;  /* 0x0001b87501007387 */ /* 0x000fe80000100800 */
[----:B------:R0:W-:Y:S04]  /*dcd0*/  STL [R1+0x1b0], R94 ;  /* 0x0001b05e01007387 */ /* 0x0001e80000100800 */
[----:B0-----:R-:W4:Y:S01]  /*dce0*/  LDL.LU R94, [R1+0x1a0] ;  /* 0x0001a000015e7983 */ /* 0x001f220000300800 */
[----:B------:R-:W-:-:S02]  /*dcf0*/  UIADD3.64 UR16, UR4, 0x300, URZ ;  /* 0x0000030004107897 */ /* 0x000fc4000fffe03f */
[----:B------:R-:W-:-:S07]  /*dd00*/  UIADD3.64 UR8, UR4, 0xf80, URZ ;  /* 0x00000f8004087897 */ /* 0x000fce000fffe03f */
[----:B------:R-:W-:Y:S04]  /*dd10*/  HGMMA.64x64x16.F32 R56, gdesc[UR16].tnspA, R56 ;  /* 0x20e00000103879f0 */ /* 0x000fe80008700838 */
[----:B------:R-:W-:Y:S01]  /*dd20*/  HGMMA.64x64x16.F32 R24, gdesc[UR8].tnspA, R24 ;  /* 0x20e00000081879f0 */ /* 0x000fe20008700818 */
[----:B------:R-:W-:Y:S01]  /*dd30*/  UIADD3.64 UR44, UR4, 0x1000, URZ ;  /* 0x00001000042c7897 */ /* 0x000fe2000fffe03f */
[----:B--2---:R-:W-:-:S05]  /*dd40*/  IADD3 R95, P4, R95, R21, RZ ;  /* 0x000000155f5f7210 */ /* 0x004fca0007f9e0ff */
[----:B------:R0:W-:Y:S04]  /*dd50*/  STL [R1+0x184], R95 ;  /* 0x0001845f01007387 */ /* 0x0001e80000100800 */
[----:B0-----:R-:W2:Y:S01]  /*dd60*/  LDL.LU R95, [R1+0x174] ;  /* 0x00017400015f7983 */ /* 0x001ea20000300800 */
[----:B------:R-:W-:Y:S01]  /*dd70*/  UMOV UR46, UR6 ;  /* 0x00000006002e7c82 */ /* 0x000fe20008000000 */
[----:B------:R-:W-:Y:S02]  /*dd80*/  UMOV UR47, UR7 ;  /* 0x00000007002f7c82 */ /* 0x000fe40008000000 */
[----:B------:R-:W-:Y:S01]  /*dd90*/  HGMMA.64x64x16.F32 R24, gdesc[UR44].tnspA, R24 ;  /* 0x20e000002c1879f0 */ /* 0x000fe20008700818 */
[----:B------:R-:W-:Y:S01]  /*dda0*/  UIADD3.64 UR36, UR4, 0x1080, URZ ;  /* 0x0000108004247897 */ /* 0x000fe2000fffe03f */
[----:B------:R-:W2:Y:S01]  /*ddb0*/  LDL.LU R103, [R1+0x198] ;  /* 0x0001980001677983 */ /* 0x000ea20000300800 */
[----:B------:R-:W-:-:S03]  /*ddc0*/  UIADD3.64 UR32, UR4, 0x1100, URZ ;  /* 0x0000110004207897 */ /* 0x000fc6000fffe03f */
[----:B------:R-:W2:Y:S04]  /*ddd0*/  LDL.LU R107, [R1+0x16c] ;  /* 0x00016c00016b7983 */ /* 0x000ea80000300800 */
[----:B------:R-:W2:Y:S01]  /*dde0*/  LDL.LU R97, [R1+0x190] ;  /* 0x0001900001617983 */ /* 0x000ea20000300800 */
[----:B------:R-:W-:Y:S01]  /*ddf0*/  HGMMA.64x64x16.F32 R24, gdesc[UR36].tnspA, R24 ;  /* 0x20e00000241879f0 */ /* 0x000fe20008700818 */
[----:B---3--:R-:W-:-:S05]  /*de00*/  IMAD.X R110, R110, 0x1, R20, P5 ;  /* 0x000000016e6e7824 */ /* 0x008fca00028e0614 */
        /* <DEDUP_REMOVED lines=18> */
[----:B------:R-:W3:Y:S01]  /*df30*/  LDL.LU R124, [R1+0x110] ;  /* 0x00011000017c7983 */ /* 0x000ee20000300800 */
[----:B----4-:R-:W-:-:S03]  /*df40*/  IADD3 R118, P5, R118, R21, RZ ;  /* 0x0000001576767210 */ /* 0x010fc60007fbe0ff */
[----:B------:R-:W4:Y:S04]  /*df50*/  LDL.LU R106, [R1+0x148] ;  /* 0x00014800016a7983 */ /* 0x000f280000300800 */
[----:B------:R-:W4:Y:S04]  /*df60*/  LDL.LU R116, [R1+0xd4] ;  /* 0x0000d40001747983 */ /* 0x000f280000300800 */
[----:B------:R-:W4:Y:S01]  /*df70*/  LDL.LU R108, [R1+0x140] ;  /* 0x00014000016c7983 */ /* 0x000f220000300800 */
[----:B------:R-:W-:-:S03]  /*df80*/  IMAD.X R94, R94, 0x1, R20, P6 ;  /* 0x000000015e5e7824 */ /* 0x000fc600030e0614 */
[----:B------:R-:W4:Y:S04]  /*df90*/  LDL.LU R117, [R1+0x98] ;  /* 0x0000980001757983 */ /* 0x000f280000300800 */
[----:B0-----:R-:W4:Y:S04]  /*dfa0*/  LDL.LU R110, [R1+0x138] ;  /* 0x00013800016e7983 */ /* 0x001f280000300800 */
[----:B------:R0:W-:Y:S04]  /*dfb0*/  STL [R1+0x17c], R118 ;  /* 0x00017c7601007387 */ /* 0x0001e80000100800 */
[----:B0-----:R-:W4:Y:S04]  /*dfc0*/  LDL.LU R118, [R1+0x130] ;  /* 0x0001300001767983 */ /* 0x001f280000300800 */
[----:B------:R0:W-:Y:S04]  /*dfd0*/  STL [R1+0x1a0], R94 ;  /* 0x0001a05e01007387 */ /* 0x0001e80000100800 */
[----:B0-----:R-:W4:Y:S01]  /*dfe0*/  LDL.LU R94, [R1+0x128] ;  /* 0x00012800015e7983 */ /* 0x001f220000300800 */
[----:B------:R-:W-:-:S09]  /*dff0*/  UIADD3.64 UR28, UR4, 0x1180, URZ ;  /* 0x00001180041c7897 */ /* 0x000fd2000fffe03f */
[----:B------:R-:W-:Y:S01]  /*e000*/  HGMMA.64x64x16.F32 R24, gdesc[UR28].tnspA, R24 ;  /* 0x20e000001c1879f0 */ /* 0x000fe20008700818 */
[----:B--2---:R-:W-:-:S05]  /*e010*/  IADD3 R95, P6, R95, UR41, RZ ;  /* 0x000000295f5f7c10 */ /* 0x004fca000ffde0ff */
[----:B------:R0:W-:Y:S04]  /*e020*/  STL [R1+0x174], R95 ;  /* 0x0001745f01007387 */ /* 0x0001e80000100800 */
[----:B0-----:R-:W2:Y:S01]  /*e030*/  LDL.LU R95, [R1+0xfc] ;  /* 0x0000fc00015f7983 */ /* 0x001ea20000300800 */
[----:B------:R-:W-:-:S09]  /*e040*/  UIADD3.64 UR24, UR4, 0x1200, URZ ;  /* 0x0000120004187897 */ /* 0x000fd2000fffe03f */
[----:B------:R-:W-:Y:S01]  /*e050*/  HGMMA.64x64x16.F32 R24, gdesc[UR24].tnspA, R24 ;  /* 0x20e00000181879f0 */ /* 0x000fe20008700818 */
[----:B------:R-:W-:Y:S02]  /*e060*/  UIADD3.64 UR20, UR4, 0x1280, URZ ;  /* 0x0000128004147897 */ /* 0x000fe4000fffe03f */
[----:B------:R-:W-:-:S07]  /*e070*/  UIADD3.64 UR16, UR4, 0x1300, URZ ;  /* 0x0000130004107897 */ /* 0x000fce000fffe03f */
[----:B------:R-:W-:Y:S01]  /*e080*/  HGMMA.64x64x16.F32 R24, gdesc[UR20].tnspA, R24 ;  /* 0x20e00000141879f0 */ /* 0x000fe20008700818 */
[--C-:B------:R-:W-:Y:S01]  /*e090*/  IMAD.X R103, R103, 0x1, R20.reuse, P1 ;  /* 0x0000000167677824 */ /* 0x100fe200008e0614 */
[----:B------:R-:W-:Y:S01]  /*e0a0*/  IADD3 R107, P1, R107, UR41, RZ ;  /* 0x000000296b6b7c10 */ /* 0x000fe2000ff3e0ff */
[--C-:B------:R-:W-:Y:S01]  /*e0b0*/  IMAD.X R97, R97, 0x1, R20.reuse, P2 ;  /* 0x0000000161617824 */ /* 0x100fe200010e0614 */
[----:B---3--:R-:W-:Y:S01]  /*e0c0*/  IADD3 R93, P2, R93, UR41, RZ ;  /* 0x000000295d5d7c10 */ /* 0x008fe2000ff5e0ff */
[--C-:B------:R-:W-:Y:S01]  /*e0d0*/  IMAD.X R88, R88, 0x1, R20.reuse, P3 ;  /* 0x0000000158587824 */ /* 0x100fe200018e0614 */
[----:B------:R-:W-:Y:S01]  /*e0e0*/  STL [R1+0x198], R103 ;  /* 0x0001986701007387 */ /* 0x000fe20000100800 */
[----:B------:R-:W-:Y:S01]  /*e0f0*/  IADD3 R89, P3, R89, UR41, RZ ;  /* 0x0000002959597c10 */ /* 0x000fe2000ff7e0ff */
[--C-:B------:R-:W-:Y:S01]  /*e100*/  IMAD.X R111, R111, 0x1, R20.reuse, P4 ;  /* 0x000000016f6f7824 */ /* 0x100fe200020e0614 */
[----:B------:R-:W-:Y:S01]  /*e110*/  IADD3 R119, P4, R119, UR41, RZ ;  /* 0x0000002977777c10 */ /* 0x000fe2000ff9e0ff */
[----:B------:R-:W-:Y:S01]  /*e120*/  STL [R1+0x16c], R107 ;  /* 0x00016c6b01007387 */ /* 0x000fe20000100800 */
[----:B------:R-:W-:-:S03]  /*e130*/  IMAD.X R90, R90, 0x1, R20, P5 ;  /* 0x000000015a5a7824 */ /* 0x000fc600028e0614 */
[----:B------:R-:W-:Y:S01]  /*e140*/  STL [R1+0x190], R97 ;  /* 0x0001906101007387 */ /* 0x000fe20000100800 */
[----:B------:R-:W-:-:S03]  /*e150*/  IADD3 R112, P5, R112, UR41, RZ ;  /* 0x0000002970707c10 */ /* 0x000fc6000ffbe0ff */
[----:B------:R-:W-:Y:S01]  /*e160*/  STL [R1+0x164], R93 ;  /* 0x0001645d01007387 */ /* 0x000fe20000100800 */
[----:B------:R-:W-:-:S03]  /*e170*/  IADD3.X R120, R120, UR13, RZ, P6, !PT ;  /* 0x0000000d78787c10 */ /* 0x000fc6000b7fe4ff */
        /* <DEDUP_REMOVED lines=9> */
[----:B------:R-:W-:Y:S03]  /*e210*/  HGMMA.64x64x16.F32 R24, gdesc[UR16].tnspA, R24, gsb0 ;  /* 0x20e00000101879f0 */ /* 0x000fe60008000818 */
[----:B------:R-:W-:Y:S01]  /*e220*/  STL [R1+0x14c], R112 ;  /* 0x00014c7001007387 */ /* 0x000fe20000100800 */
[----:B------:R-:W-:Y:S02]  /*e230*/  IADD3 R114, P2, R114, UR41, RZ ;  /* 0x0000002972727c10 */ /* 0x000fe4000ff5e0ff */
[----:B------:R-:W-:Y:S01]  /*e240*/  IADD3.X R122, R122, UR13, RZ, P3, !PT ;  /* 0x0000000d7a7a7c10 */ /* 0x000fe20009ffe4ff */
[----:B------:R-:W-:Y:S01]  /*e250*/  STL [R1+0x170], R120 ;  /* 0x0001707801007387 */ /* 0x000fe20000100800 */
[----:B------:R-:W-:-:S03]  /*e260*/  IADD3 R104, P3, R104, UR41, RZ ;  /* 0x0000002968687c10 */ /* 0x000fc6000ff7e0ff */
[----:B------:R-:W-:Y:S01]  /*e270*/  STL [R1+0x144], R91 ;  /* 0x0001445b01007387 */ /* 0x000fe20000100800 */
[----:B------:R-:W-:-:S03]  /*e280*/  IADD3.X R115, R115, UR13, RZ, P4, !PT ;  /* 0x0000000d73737c10 */ /* 0x000fc6000a7fe4ff */
[----:B------:R-:W-:Y:S01]  /*e290*/  STL [R1+0x168], R113 ;  /* 0x0001687101007387 */ /* 0x000fe20000100800 */
[----:B------:R-:W-:-:S03]  /*e2a0*/  IADD3 R124, P4, R124, UR41, RZ ;  /* 0x000000297c7c7c10 */ /* 0x000fc6000ff9e0ff */
[----:B------:R-:W-:Y:S01]  /*e2b0*/  STL [R1+0x13c], R121 ;  /* 0x00013c7901007387 */ /* 0x000fe20000100800 */
[----:B----4-:R-:W-:-:S03]  /*e2c0*/  IADD3.X R106, R106, UR13, RZ, P5, !PT ;  /* 0x0000000d6a6a7c10 */ /* 0x010fc6000affe4ff */
        /* <DEDUP_REMOVED lines=9> */
[----:B------:R-:W-:-:S03]  /*e360*/  IADD3.X R118, R118, UR13, RZ, P2, !PT ;  /* 0x0000000d76767c10 */ /* 0x000fc600097fe4ff */
[----:B------:R-:W-:Y:S01]  /*e370*/  STL [R1+0x110], R124 ;  /* 0x0001107c01007387 */ /* 0x000fe20000100800 */
[----:B------:R-:W-:-:S03]  /*e380*/  IADD3.X R94, R94, UR13, RZ, P3, !PT ;  /* 0x0000000d5e5e7c10 */ /* 0x000fc60009ffe4ff */
[----:B------:R-:W-:Y:S01]  /*e390*/  STL [R1+0x148], R106 ;  /* 0x0001486a01007387 */ /* 0x000fe20000100800 */
[----:B------:R-:W-:-:S03]  /*e3a0*/  IADD3.X R0, R0, UR13, RZ, P5, !PT ;  /* 0x0000000d00007c10 */ /* 0x000fc6000affe4ff */
[----:B------:R-:W-:Y:S04]  /*e3b0*/  STL [R1+0xd4], R116 ;  /* 0x0000d47401007387 */ /* 0x000fe80000100800 */
[----:B------:R-:W-:Y:S04]  /*e3c0*/  STL [R1+0x140], R108 ;  /* 0x0001406c01007387 */ /* 0x000fe80000100800 */
[----:B------:R-:W-:Y:S04]  /*e3d0*/  STL [R1+0x98], R117 ;  /* 0x0000987501007387 */ /* 0x000fe80000100800 */
[----:B------:R-:W-:Y:S04]  /*e3e0*/  STL [R1+0x138], R110 ;  /* 0x0001386e01007387 */ /* 0x000fe80000100800 */
[----:B------:R-:W-:Y:S01]  /*e3f0*/  STL [R1+0x130], R118 ;  /* 0x0001307601007387 */ /* 0x000fe20000100800 */
[----:B------:R-:W-:-:S03]  /*e400*/  VIADD R22, R22, 0x1 ;  /* 0x0000000116167836 */ /* 0x000fc60000000000 */
[----:B------:R-:W-:Y:S04]  /*e410*/  STL [R1+0x128], R94 ;  /* 0x0001285e01007387 */ /* 0x000fe80000100800 */
[----:B------:R0:W-:Y:S01]  /*e420*/  STL [R1+0xb4], R0 ;  /* 0x0000b40001007387 */ /* 0x0001e20000100800 */
[----:B------:R-:W-:-:S03]  /*e430*/  ISETP.NE.U32.AND P0, PT, R22, R23, PT ;  /* 0x000000171600720c */ /* 0x000fc60003f05070 */
[----:B0-----:R0:W5:Y:S01]  /*e440*/  LDL.LU R0, [R1+0x5a8] ;  /* 0x0005a80001007983 */ /* 0x0011620000300800 */
[----:B------:R-:W-:Y:S02]  /*e450*/  IADD3 R9, P1, R9, UR41, RZ ;  /* 0x0000002909097c10 */ /* 0x000fe4000ff3e0ff */
[----:B------:R-:W-:Y:S02]  /*e460*/  IADD3 R8, P2, R8, UR41, RZ ;  /* 0x0000002908087c10 */ /* 0x000fe4000ff5e0ff */
[----:B------:R-:W-:Y:S01]  /*e470*/  IADD3 R7, P3, R7, UR41, RZ ;  /* 0x0000002907077c10 */ /* 0x000fe2000ff7e0ff */
[----:B------:R-:W-:Y:S02]  /*e480*/  WARPGROUP.DEPBAR.LE gsb0, 0x0 ;  /* 0x00008000000079c5 */ /* 0x000fe40000010000 */
[----:B------:R-:W-:Y:S02]  /*e490*/  IADD3.X R6, R6, UR13, RZ, P6, !PT ;  /* 0x0000000d06067c10 */ /* 0x000fe4000b7fe4ff */
[----:B------:R-:W-:-:S02]  /*e4a0*/  IADD3.X R5, R5, UR13, RZ, P1, !PT ;  /* 0x0000000d05057c10 */ /* 0x000fc40008ffe4ff */
[----:B------:R-:W-:Y:S02]  /*e4b0*/  IADD3.X R4, R4, UR13, RZ, P2, !PT ;  /* 0x0000000d04047c10 */ /* 0x000fe400097fe4ff */
[----:B------:R-:W-:Y:S02]  /*e4c0*/  IADD3.X R3, R3, UR13, RZ, P3, !PT ;  /* 0x0000000d03037c10 */ /* 0x000fe40009ffe4ff */
[----:B--2---:R-:W-:-:S05]  /*e4d0*/  IADD3.X R95, R95, UR13, RZ, P4, !PT ;  /* 0x0000000d5f5f7c10 */ /* 0x004fca000a7fe4ff */
[----:B------:R0:W-:Y:S01]  /*e4e0*/  STL [R1+0xfc], R95 ;  /* 0x0000fc5f01007387 */ /* 0x0001e20000100800 */
[----:B------:R-:W-:Y:S05]  /*e4f0*/  @P0 BRA `(.L_x_2) ;  /* 0xffffff6400740947 */ /* 0x000fea000383ffff */
[----:B------:R-:W-:Y:S02]  /*e500*/  F2FP.F16.F32.PACK_AB R55, R55, R54 ;  /* 0x000000363737723e */ /* 0x000fe400000000ff */
[----:B------:R-:W-:Y:S02]  /*e510*/  F2FP.F16.F32.PACK_AB R51, R51, R50 ;  /* 0x000000323333723e */ /* 0x000fe400000000ff */
[----:B------:R-:W-:Y:S02]  /*e520*/  F2FP.F16.F32.PACK_AB R47, R47, R46 ;  /* 0x0000002e2f2f723e */ /* 0x000fe400000000ff */
[----:B------:R-:W-:Y:S02]  /*e530*/  F2FP.F16.F32.PACK_AB R43, R43, R42 ;  /* 0x0000002a2b2b723e */ /* 0x000fe400000000ff */
[----:B------:R-:W-:Y:S02]  /*e540*/  F2FP.F16.F32.PACK_AB R39, R39, R38 ;  /* 0x000000262727723e */ /* 0x000fe400000000ff */
[----:B------:R-:W-:-:S02]  /*e550*/  F2FP.F16.F32.PACK_AB R31, R31, R30 ;  /* 0x0000001e1f1f723e */ /* 0x000fc400000000ff */
        /* <DEDUP_REMOVED lines=25> */
[----:B------:R-:W-:-:S07]  /*e6f0*/  F2FP.F16.F32.PACK_AB R24, R57, R56 ;  /* 0x000000383918723e */ /* 0x000fce00000000ff */
.L_x_1:
[----:B------:R-:W2:Y:S01]  /*e700*/  LDL.LU R3, [R1+0x5a4] ;  /* 0x0005a40001037983 */ /* 0x000ea20000300800 */
[----:B------:R-:W-:Y:S01]  /*e710*/  ULDC.64 UR6, c[0x0][0x228] ;  /* 0x00008a0000067ab9 */ /* 0x000fe20000000a00 */
[----:B------:R-:W1:Y:S01]  /*e720*/  S2R R7, SR_TID.X ;  /* 0x0000000000077919 */ /* 0x000e620000002100 */
[C---:B-----5:R-:W-:Y:S01]  /*e730*/  VIADD R4, R0.reuse, 0x2 ;  /* 0x0000000200047836 */ /* 0x060fe20000000000 */
[----:B------:R-:W-:Y:S01]  /*e740*/  ULDC UR4, c[0x0][0x244] ;  /* 0x0000910000047ab9 */ /* 0x000fe20000000800 */
[----:B------:R-:W3:Y:S01]  /*e750*/  LDL.LU R12, [R1+0x5a0] ;  /* 0x0005a000010c7983 */ /* 0x000ee20000300800 */
[----:B------:R-:W-:Y:S02]  /*e760*/  VIADD R6, R0, 0x1 ;  /* 0x0000000100067836 */ /* 0x000fe40000000000 */
[----:B-1----:R-:W-:-:S05]  /*e770*/  IMAD.SHL.U32 R2, R7, 0x10, RZ ;  /* 0x0000001007027824 */ /* 0x002fca00078e00ff */
[----:B------:R-:W-:Y:S01]  /*e780*/  LOP3.LUT R2, R2, 0xf0, RZ, 0xc0, !PT ;  /* 0x000000f002027812 */ /* 0x000fe200078ec0ff */
[----:B------:R-:W-:Y:S01]  /*e790*/  BAR.SYNC.DEFER_BLOCKING 0x0 ;  /* 0x0000000000007b1d */ /* 0x000fe20000010000 */
[----:B--2---:R-:W-:Y:S01]  /*e7a0*/  LOP3.LUT R5, R3, 0x1000, RZ, 0xc0, !PT ;  /* 0x0000100003057812 */ /* 0x004fe200078ec0ff */
[----:B------:R-:W-:-:S03]  /*e7b0*/  IMAD.SHL.U32 R3, R7, 0x8, RZ ;  /* 0x0000000807037824 */ /* 0x000fc600078e00ff */
[----:B------:R-:W-:Y:S01]  /*e7c0*/  IADD3 R2, R5, UR12, R2 ;  /* 0x0000000c05027c10 */ /* 0x000fe2000fffe002 */
[----:B------:R-:W-:Y:S01]  /*e7d0*/  VIADD R5, R0, 0x4 ;  /* 0x0000000400057836 */ /* 0x000fe20000000000 */
[----:B------:R-:W-:Y:S02]  /*e7e0*/  LOP3.LUT R3, R3, 0xf00, RZ, 0xc0, !PT ;  /* 0x00000f0003037812 */ /* 0x000fe400078ec0ff */
[C---:B---3--:R-:W-:Y:S01]  /*e7f0*/  ISETP.GE.AND P0, PT, R12.reuse, UR6, PT ;  /* 0x000000060c007c0c */ /* 0x048fe2000bf06270 */
[----:B------:R-:W-:Y:S01]  /*e800*/  IMAD R20, R12, UR4, RZ ;  /* 0x000000040c147c24 */ /* 0x000fe2000f8e02ff */
[----:B------:R-:W-:Y:S01]  /*e810*/  ULDC UR6, c[0x0][0x248] ;  /* 0x0000920000067ab9 */ /* 0x000fe20000000800 */
[----:B------:R-:W-:Y:S01]  /*e820*/  IMAD.IADD R56, R3, 0x1, R2 ;  /* 0x0000000103387824 */ /* 0x000fe200078e0202 */
[----:B------:R-:W-:Y:S01]  /*e830*/  ISETP.LT.AND P1, PT, R4, UR7, !P0 ;  /* 0x0000000704007c0c */ /* 0x000fe2000c721270 */
[----:B------:R-:W-:Y:S01]  /*e840*/  ULDC.64 UR4, c[0x0][0x220] ;  /* 0x0000880000047ab9 */ /* 0x000fe20000000a00 */
[----:B------:R-:W-:Y:S01]  /*e850*/  LOP3.LUT R4, R7, 0x1ff, RZ, 0xc0, !PT ;  /* 0x000001ff07047812 */ /* 0x000fe200078ec0ff */
[----:B------:R-:W-:Y:S01]  /*e860*/  IMAD R21, R0, UR6, RZ ;  /* 0x0000000600157c24 */ /* 0x000fe2000f8e02ff */
[----:B------:R-:W-:Y:S01]  /*e870*/  STSM.16.M88.4 [R56], R24 ;  /* 0x0000001838007844 */ /* 0x000fe20000000200 */
[----:B------:R-:W-:Y:S01]  /*e880*/  BAR.SYNC.DEFER_BLOCKING 0x0 ;  /* 0x0000000000007b1d */ /* 0x000fe20000010000 */
[----:B------:R-:W-:-:S02]  /*e890*/  LEA R2, R4, UR12, 0x4 ;  /* 0x0000000c04027c11 */ /* 0x000fc4000f8e20ff */
[----:B------:R-:W-:Y:S01]  /*e8a0*/  ISETP.LT.AND P2, PT, R6, UR7, !P0 ;  /* 0x0000000706007c0c */ /* 0x000fe2000c741270 */
[----:B------:R-:W-:Y:S01]  /*e8b0*/  VIADD R6, R0, 0x3 ;  /* 0x0000000300067836 */ /* 0x000fe20000000000 */
[----:B------:R-:W-:Y:S02]  /*e8c0*/  ISETP.LT.AND P4, PT, R5, UR7, !P0 ;  /* 0x0000000705007c0c */ /* 0x000fe4000c781270 */
[----:B------:R-:W-:Y:S02]  /*e8d0*/  LEA R3, P3, R20, UR4, 0x1 ;  /* 0x0000000414037c11 */ /* 0x000fe4000f8608ff */
[----:B------:R-:W-:Y:S01]  /*e8e0*/  ISETP.LT.AND P5, PT, R6, UR7, !P0 ;  /* 0x0000000706007c0c */ /* 0x000fe2000c7a1270 */
[----:B------:R-:W1:Y:S01]  /*e8f0*/  LDS.128 R32, [R2] ;  /* 0x0000000002207984 */ /* 0x000e620000000c00 */
[----:B------:R-:W-:Y:S06]  /*e900*/  BAR.SYNC.DEFER_BLOCKING 0x0 ;  /* 0x0000000000007b1d */ /* 0x000fec0000010000 */
[----:B------:R2:W-:Y:S02]  /*e910*/  STSM.16.M88.4 [R56], R28 ;  /* 0x0000001c38007844 */ /* 0x0005e40000000200 */
[----:B------:R-:W-:Y:S01]  /*e920*/  BAR.SYNC.DEFER_BLOCKING 0x0 ;  /* 0x0000000000007b1d */ /* 0x000fe20000010000 */
[----:B--2---:R-:W-:Y:S01]  /*e930*/  LEA.HI.X.SX32 R28, R20, UR5, 0x1, P3 ;  /* 0x00000005141c7c11 */ /* 0x004fe200098f0eff */
[----:B------:R-:W-:Y:S01]  /*e940*/  VIADD R29, R0, 0x5 ;  /* 0x00000005001d7836 */ /* 0x000fe20000000000 */
[----:B------:R-:W-:-:S02]  /*e950*/  LEA R30, P6, R21, R3, 0x1 ;  /* 0x00000003151e7211 */ /* 0x000fc400078c08ff */
[----:B------:R-:W-:Y:S02]  /*e960*/  ISETP.LT.AND P3, PT, R0, UR7, !P0 ;  /* 0x0000000700007c0c */ /* 0x000fe4000c761270 */
[C---:B------:R-:W-:Y:S01]  /*e970*/  LEA.HI.X.SX32 R31, R21.reuse, R28, 0x1, P6 ;  /* 0x0000001c151f7211 */ /* 0x040fe200030f0eff */
[----:B------:R-:W2:Y:S01]  /*e980*/  LDS.128 R4, [R2] ;  /* 0x0000000002047984 */ /* 0x000ea20000000c00 */
[----:B------:R-:W-:Y:S06]  /*e990*/  BAR.SYNC.DEFER_BLOCKING 0x0 ;  /* 0x0000000000007b1d */ /* 0x000fec0000010000 */
[----:B------:R-:W-:Y:S02]  /*e9a0*/  STSM.16.M88.4 [R56], R16 ;  /* 0x0000001038007844 */ /* 0x000fe40000000200 */
[----:B------:R-:W-:Y:S06]  /*e9b0*/  BAR.SYNC.DEFER_BLOCKING 0x0 ;  /* 0x0000000000007b1d */ /* 0x000fec0000010000 */
[----:B------:R-:W3:Y:S02]  /*e9c0*/  LDS.128 R8, [R2] ;  /* 0x0000000002087984 */ /* 0x000ee40000000c00 */
[----:B------:R-:W-:Y:S06]  /*e9d0*/  BAR.SYNC.DEFER_BLOCKING 0x0 ;  /* 0x0000000000007b1d */ /* 0x000fec0000010000 */
[----:B------:R4:W-:Y:S02]  /*e9e0*/  STSM.16.M88.4 [R56], R36 ;  /* 0x0000002438007844 */ /* 0x0009e40000000200 */
[----:B------:R-:W-:Y:S01]  /*e9f0*/  BAR.SYNC.DEFER_BLOCKING 0x0 ;  /* 0x0000000000007b1d */ /* 0x000fe20000010000 */
[----:B----4-:R-:W-:-:S04]  /*ea00*/  VIADD R37, R21, UR6 ;  /* 0x0000000615257c36 */ /* 0x010fc80008000000 */
[C---:B------:R-:W-:Y:S01]  /*ea10*/  VIADD R39, R37.reuse, UR6 ;  /* 0x0000000625277c36 */ /* 0x040fe20008000000 */
[----:B------:R-:W-:-:S04]  /*ea20*/  LEA R36, P6, R37, R3, 0x1 ;  /* 0x0000000325247211 */ /* 0x000fc800078c08ff */
[-C--:B------:R-:W-:Y:S02]  /*ea30*/  LEA.HI.X.SX32 R37, R37, R28.reuse, 0x1, P6 ;  /* 0x0000001c25257211 */ /* 0x080fe400030f0eff */
[C---:B------:R-:W-:Y:S01]  /*ea40*/  LEA R38, P6, R39.reuse, R3, 0x1 ;  /* 0x0000000327267211 */ /* 0x040fe200078c08ff */
[----:B0-----:R-:W0:Y:S01]  /*ea50*/  LDS.128 R12, [R2] ;  /* 0x00000000020c7984 */ /* 0x001e220000000c00 */
[----:B------:R-:W-:Y:S06]  /*ea60*/  BAR.SYNC.DEFER_BLOCKING 0x0 ;  /* 0x0000000000007b1d */ /* 0x000fec0000010000 */
[----:B------:R4:W-:Y:S02]  /*ea70*/  STSM.16.M88.4 [R56], R40 ;  /* 0x0000002838007844 */ /* 0x0009e40000000200 */
[----:B------:R-:W-:Y:S01]  /*ea80*/  BAR.SYNC.DEFER_BLOCKING 0x0 ;  /* 0x0000000000007b1d */ /* 0x000fe20000010000 */
[C---:B----4-:R-:W-:Y:S01]  /*ea90*/  VIADD R40, R39.reuse, UR6 ;  /* 0x0000000627287c36 */ /* 0x050fe20008000000 */
[----:B------:R-:W-:-:S04]  /*eaa0*/  LEA.HI.X.SX32 R39, R39, R28, 0x1, P6 ;  /* 0x0000001c27277211 */ /* 0x000fc800030f0eff */
[----:B------:R-:W4:Y:S02]  /*eab0*/  LDS.128 R16, [R2] ;  /* 0x0000000002107984 */ /* 0x000f240000000c00 */
[----:B------:R-:W-:Y:S06]  /*eac0*/  BAR.SYNC.DEFER_BLOCKING 0x0 ;  /* 0x0000000000007b1d */ /* 0x000fec0000010000 */
[----:B------:R-:W-:Y:S02]  /*ead0*/  STSM.16.M88.4 [R56], R44 ;  /* 0x0000002c38007844 */ /* 0x000fe40000000200 */
[----:B------:R-:W-:Y:S06]  /*eae0*/  BAR.SYNC.DEFER_BLOCKING 0x0 ;  /* 0x0000000000007b1d */ /* 0x000fec0000010000 */
[----:B------:R-:W-:Y:S02]  /*eaf0*/  LDS.128 R24, [R2] ;  /* 0x0000000002187984 */ /* 0x000fe40000000c00 */
[----:B------:R-:W-:Y:S06]  /*eb00*/  BAR.SYNC.DEFER_BLOCKING 0x0 ;  /* 0x0000000000007b1d */ /* 0x000fec0000010000 */
[----:B------:R-:W-:Y:S02]  /*eb10*/  STSM.16.M88.4 [R56], R48 ;  /* 0x0000003038007844 */ /* 0x000fe40000000200 */
[----:B------:R-:W-:Y:S06]  /*eb20*/  BAR.SYNC.DEFER_BLOCKING 0x0 ;  /* 0x0000000000007b1d */ /* 0x000fec0000010000 */
[----:B------:R-:W4:Y:S02]  /*eb30*/  LDS.128 R20, [R2] ;  /* 0x0000000002147984 */ /* 0x000f240000000c00 */
[----:B------:R-:W-:Y:S06]  /*eb40*/  BAR.SYNC.DEFER_BLOCKING 0x0 ;  /* 0x0000000000007b1d */ /* 0x000fec0000010000 */
[----:B------:R-:W-:Y:S02]  /*eb50*/  STSM.16.M88.4 [R56], R52 ;  /* 0x0000003438007844 */ /* 0x000fe40000000200 */
[----:B------:R-:W-:Y:S06]  /*eb60*/  BAR.SYNC.DEFER_BLOCKING 0x0 ;  /* 0x0000000000007b1d */ /* 0x000fec0000010000 */
[----:B-1----:R1:W-:Y:S01]  /*eb70*/  @P3 STG.E.U16 desc[UR14][R30.64], R32 ;  /* 0x000000201e003986 */ /* 0x0023e2000c10150e */
[----:B------:R-:W-:Y:S01]  /*eb80*/  ISETP.LT.AND P3, PT, R29, UR7, !P0 ;  /* 0x000000071d007c0c */ /* 0x000fe2000c761270 */
[----:B------:R-:W-:Y:S01]  /*eb90*/  VIADD R29, R0, 0x6 ;  /* 0x00000006001d7836 */ /* 0x000fe20000000000 */
[----:B-1----:R-:W-:Y:S01]  /*eba0*/  PRMT R31, R32, 0x7632, R31 ;  /* 0x00007632201f7816 */ /* 0x002fe2000000001f */
[C---:B------:R-:W-:Y:S01]  /*ebb0*/  VIADD R32, R40.reuse, UR6 ;  /* 0x0000000628207c36 */ /* 0x040fe20008000000 */
[----:B------:R-:W-:-:S03]  /*ebc0*/  LEA R30, P6, R40, R3, 0x1 ;  /* 0x00000003281e7211 */ /* 0x000fc600078c08ff */
[----:B------:R1:W-:Y:S01]  /*ebd0*/  @P2 STG.E.U16 desc[UR14][R36.64], R31 ;  /* 0x0000001f24002986 */ /* 0x0003e2000c10150e */
[----:B------:R-:W-:Y:S01]  /*ebe0*/  ISETP.LT.AND P2, PT, R29, UR7, !P0 ;  /* 0x000000071d007c0c */ /* 0x000fe2000c741270 */
[C---:B------:R-:W-:Y:S02]  /*ebf0*/  VIADD R29, R0.reuse, 0x7 ;  /* 0x00000007001d7836 */ /* 0x040fe40000000000 */
[----:B------:R2:W-:Y:S03]  /*ec00*/  @P1 STG.E.U16 desc[UR14][R38.64], R33 ;  /* 0x0000002126001986 */ /* 0x0005e6000c10150e */
[----:B------:R-:W-:Y:S01]  /*ec10*/  ISETP.LT.AND P1, PT, R29, UR7, !P0 ;  /* 0x000000071d007c0c */ /* 0x000fe2000c721270 */
[----:B------:R-:W-:Y:S01]  /*ec20*/  VIADD R29, R0, 0x8 ;  /* 0x00000008001d7836 */ /* 0x000fe20000000000 */
[----:B-1----:R-:W-:Y:S01]  /*ec30*/  LEA.HI.X.SX32 R31, R40, R28, 0x1, P6 ;  /* 0x0000001c281f7211 */ /* 0x002fe200030f0eff */
[C---:B------:R-:W-:Y:S01]  /*ec40*/  VIADD R37, R32.reuse, UR6 ;  /* 0x0000000620257c36 */ /* 0x040fe20008000000 */
[----:B------:R-:W-:-:S02]  /*ec50*/  LEA R40, P6, R32, R3, 0x1 ;  /* 0x0000000320287211 */ /* 0x000fc400078c08ff */
[----:B--2---:R-:W-:Y:S01]  /*ec60*/  PRMT R39, R33, 0x7632, R39 ;  /* 0x0000763221277816 */ /* 0x004fe20000000027 */
[C---:B------:R-:W-:Y:S01]  /*ec70*/  VIADD R33, R37.reuse, UR6 ;  /* 0x0000000625217c36 */ /* 0x040fe20008000000 */
[-C--:B------:R-:W-:Y:S02]  /*ec80*/  LEA.HI.X.SX32 R41, R32, R28.reuse, 0x1, P6 ;  /* 0x0000001c20297211 */ /* 0x080fe400030f0eff */
[-C--:B------:R-:W-:Y:S01]  /*ec90*/  LEA R36, P6, R37, R3.reuse, 0x1 ;  /* 0x0000000325247211 */ /* 0x080fe200078c08ff */
[----:B------:R1:W-:Y:S01]  /*eca0*/  @P5 STG.E.U16 desc[UR14][R30.64], R39 ;  /* 0x000000271e005986 */ /* 0x0003e2000c10150e */
[----:B------:R-:W-:Y:S01]  /*ecb0*/  ISETP.LT.AND P5, PT, R29, UR7, !P0 ;  /* 0x000000071d007c0c */ /* 0x000fe2000c7a1270 */
[----:B------:R-:W-:Y:S01]  /*ecc0*/  VIADD R29, R0, 0x9 ;  /* 0x00000009001d7836 */ /* 0x000fe20000000000 */
[----:B------:R-:W-:Y:S01]  /*ecd0*/  LEA.HI.X.SX32 R37, R37, R28, 0x1, P6 ;  /* 0x0000001c25257211 */ /* 0x000fe200030f0eff */
[----:B------:R2:W-:Y:S01]  /*ece0*/  @P4 STG.E.U16 desc[UR14][R40.64], R34 ;  /* 0x0000002228004986 */ /* 0x0005e2000c10150e */
[----:B------:R-:W-:-:S02]  /*ecf0*/  LEA R32, P6, R33, R3, 0x1 ;  /* 0x0000000321207211 */ /* 0x000fc400078c08ff */
[----:B------:R-:W-:Y:S01]  /*ed00*/  ISETP.LT.AND P4, PT, R29, UR7, !P0 ;  /* 0x000000071d007c0c */ /* 0x000fe2000c781270 */
[----:B------:R-:W-:Y:S02]  /*ed10*/  VIADD R29, R0, 0xa ;  /* 0x0000000a001d7836 */ /* 0x000fe40000000000 */
[C---:B-1----:R-:W-:Y:S01]  /*ed20*/  VIADD R31, R33.reuse, UR6 ;  /* 0x00000006211f7c36 */ /* 0x042fe20008000000 */
[-C--:B------:R-:W-:Y:S02]  /*ed30*/  LEA.HI.X.SX32 R33, R33, R28.reuse, 0x1, P6 ;  /* 0x0000001c21217211 */ /* 0x080fe400030f0eff */
[----:B--2---:R-:W-:Y:S01]  /*ed40*/  PRMT R41, R34, 0x7632, R41 ;  /* 0x0000763222297816 */ /* 0x004fe20000000029 */
[C---:B------:R-:W-:Y:S01]  /*ed50*/  VIADD R34, R31.reuse, UR6 ;  /* 0x000000061f227c36 */ /* 0x040fe20008000000 */
[-C--:B------:R-:W-:Y:S02]  /*ed60*/  LEA R30, P6, R31, R3.reuse, 0x1 ;  /* 0x000000031f1e7211 */ /* 0x080fe400078c08ff */
[----:B------:R-:W-:Y:S01]  /*ed70*/  PRMT R40, R35, 0x7632, R40 ;  /* 0x0000763223287816 */ /* 0x000fe20000000028 */
[----:B------:R1:W-:Y:S01]  /*ed80*/  @P3 STG.E.U16 desc[UR14][R36.64], R41 ;  /* 0x0000002924003986 */ /* 0x0003e2000c10150e */
[----:B------:R-:W-:Y:S01]  /*ed90*/  ISETP.LT.AND P3, PT, R29, UR7, !P0 ;  /* 0x000000071d007c0c */ /* 0x000fe2000c761270 */
[----:B------:R-:W-:Y:S01]  /*eda0*/  VIADD R29, R0, 0xb ;  /* 0x0000000b001d7836 */ /* 0x000fe20000000000 */
[----:B------:R-:W-:Y:S01]  /*edb0*/  LEA.HI.X.SX32 R31, R31, R28, 0x1, P6 ;  /* 0x0000001c1f1f7211 */ /* 0x000fe200030f0eff */
[----:B------:R2:W-:Y:S01]  /*edc0*/  @P2 STG.E.U16 desc[UR14][R32.64], R35 ;  /* 0x0000002320002986 */ /* 0x0005e2000c10150e */
[----:B------:R-:W-:-:S02]  /*edd0*/  LEA R38, P6, R34, R3, 0x1 ;  /* 0x0000000322267211 */ /* 0x000fc400078c08ff */
[----:B------:R-:W-:Y:S01]  /*ede0*/  ISETP.LT.AND P2, PT, R29, UR7, !P0 ;  /* 0x000000071d007c0c */ /* 0x000fe2000c741270 */
[----:B------:R-:W-:Y:S01]  /*edf0*/  VIADD R29, R0, 0xc ;  /* 0x0000000c001d7836 */ /* 0x000fe20000000000 */
[----:B------:R3:W-:Y:S01]  /*ee00*/  @P1 STG.E.U16 desc[UR14][R30.64], R40 ;  /* 0x000000281e001986 */ /* 0x0007e2000c10150e */
[C---:B------:R-:W-:Y:S01]  /*ee10*/  LEA.HI.X.SX32 R39, R34.reuse, R28, 0x1, P6 ;  /* 0x0000001c22277211 */ /* 0x040fe200030f0eff */
[----:B-1----:R-:W-:Y:S02]  /*ee20*/  VIADD R37, R34, UR6 ;  /* 0x0000000622257c36 */ /* 0x002fe40008000000 */
[----:B------:R-:W-:Y:S01]  /*ee30*/  ISETP.LT.AND P1, PT, R29, UR7, !P0 ;  /* 0x000000071d007c0c */ /* 0x000fe2000c721270 */
[----:B------:R-:W-:Y:S01]  /*ee40*/  VIADD R29, R0, 0xd ;  /* 0x0000000d001d7836 */ /* 0x000fe20000000000 */
[----:B------:R1:W-:Y:S01]  /*ee50*/  @P5 STG.E.U16 desc[UR14][R38.64], R4 ;  /* 0x0000000426005986 */ /* 0x0003e2000c10150e */
[C---:B--2---:R-:W-:Y:S01]  /*ee60*/  VIADD R33, R37.reuse, UR6 ;  /* 0x0000000625217c36 */ /* 0x044fe20008000000 */
[----:B------:R-:W-:-:S02]  /*ee70*/  LEA R36, P6, R37, R3, 0x1 ;  /* 0x0000000325247211 */ /* 0x000fc400078c08ff */
[----:B------:R-:W-:Y:S02]  /*ee80*/  PRMT R35, R4, 0x7632, R35 ;  /* 0x0000763204237816 */ /* 0x000fe40000000023 */
[-C--:B------:R-:W-:Y:S01]  /*ee90*/  LEA.HI.X.SX32 R37, R37, R28.reuse, 0x1, P6 ;  /* 0x0000001c25257211 */ /* 0x080fe200030f0eff */
[----:B---3--:R-:W-:Y:S01]  /*eea0*/  VIADD R31, R33, UR6 ;  /* 0x00000006211f7c36 */ /* 0x008fe20008000000 */
[----:B------:R-:W-:Y:S01]  /*eeb0*/  ISETP.LT.AND P5, PT, R29, UR7, !P0 ;  /* 0x000000071d007c0c */ /* 0x000fe2000c7a1270 */
[C---:B------:R-:W-:Y:S01]  /*eec0*/  VIADD R29, R0.reuse, 0xe ;  /* 0x0000000e001d7836 */ /* 0x040fe20000000000 */
[C---:B------:R-:W-:Y:S01]  /*eed0*/  LEA R32, P6, R33.reuse, R3, 0x1 ;  /* 0x0000000321207211 */ /* 0x040fe200078c08ff */
[----:B------:R2:W-:Y:S01]  /*eee0*/  @P4 STG.E.U16 desc[UR14][R36.64], R35 ;  /* 0x0000002324004986 */ /* 0x0005e2000c10150e */
[----:B-1----:R-:W-:Y:S02]  /*eef0*/  VIADD R4, R0, 0xf ;  /* 0x0000000f00047836 */ /* 0x002fe40000000000 */
[----:B------:R-:W-:-:S02]  /*ef00*/  LEA.HI.X.SX32 R33, R33, R28, 0x1, P6 ;  /* 0x0000001c21217211 */ /* 0x000fc400030f0eff */
[----:B------:R-:W-:Y:S01]  /*ef10*/  ISETP.LT.AND P4, PT, R29, UR7, !P0 ;  /* 0x000000071d007c0c */ /* 0x000fe2000c781270 */
[C---:B------:R-:W-:Y:S01]  /*ef20*/  VIADD R29, R31.reuse, UR6 ;  /* 0x000000061f1d7c36 */ /* 0x040fe20008000000 */
[CC--:B------:R-:W-:Y:S01]  /*ef30*/  LEA R30, P6, R31.reuse, R3.reuse, 0x1 ;  /* 0x000000031f1e7211 */ /* 0x0c0fe200078c08ff */
[----:B------:R1:W-:Y:S01]  /*ef40*/  @P3 STG.E.U16 desc[UR14][R32.64], R5 ;  /* 0x0000000520003986 */ /* 0x0003e2000c10150e */
[----:B------:R-:W-:Y:S01]  /*ef50*/  ISETP.LT.AND P3, PT, R4, UR7, !P0 ;  /* 0x0000000704007c0c */ /* 0x000fe2000c761270 */
[----:B------:R-:W-:Y:S01]  /*ef60*/  VIADD R4, R0, 0x10 ;  /* 0x0000001000047836 */ /* 0x000fe20000000000 */
[----:B------:R-:W-:Y:S01]  /*ef70*/  LEA.HI.X.SX32 R31, R31, R28, 0x1, P6 ;  /* 0x0000001c1f1f7211 */ /* 0x000fe200030f0eff */
[C---:B--2---:R-:W-:Y:S01]  /*ef80*/  VIADD R37, R29.reuse, UR6 ;  /* 0x000000061d257c36 */ /* 0x044fe20008000000 */
[----:B------:R-:W-:-:S04]  /*ef90*/  LEA R34, P6, R29, R3, 0x1 ;  /* 0x000000031d227211 */ /* 0x000fc800078c08ff */
[-C--:B------:R-:W-:Y:S01]  /*efa0*/  LEA.HI.X.SX32 R35, R29, R28.reuse, 0x1, P6 ;  /* 0x0000001c1d237211 */ /* 0x080fe200030f0eff */
[----:B------:R-:W-:Y:S01]  /*efb0*/  VIADD R29, R0, 0x12 ;  /* 0x00000012001d7836 */ /* 0x000fe20000000000 */
[----:B------:R-:W-:Y:S02]  /*efc0*/  LEA R36, P6, R37, R3, 0x1 ;  /* 0x0000000325247211 */ /* 0x000fe400078c08ff */
[----:B-1----:R-:W-:Y:S01]  /*efd0*/  PRMT R33, R5, 0x7632, R33 ;  /* 0x0000763205217816 */ /* 0x002fe20000000021 */
[C---:B------:R-:W-:Y:S01]  /*efe0*/  VIADD R5, R37.reuse, UR6 ;  /* 0x0000000625057c36 */ /* 0x040fe20008000000 */
[----:B------:R-:W-:-:S03]  /*eff0*/  LEA.HI.X.SX32 R37, R37, R28, 0x1, P6 ;  /* 0x0000001c25257211 */ /* 0x000fc600030f0eff */
[----:B------:R1:W-:Y:S01]  /*f000*/  @P2 STG.E.U16 desc[UR14][R30.64], R33 ;  /* 0x000000211e002986 */ /* 0x0003e2000c10150e */
[----:B------:R-:W-:Y:S01]  /*f010*/  ISETP.LT.AND P2, PT, R4, UR7, !P0 ;  /* 0x0000000704007c0c */ /* 0x000fe2000c741270 */
[----:B------:R-:W-:Y:S02]  /*f020*/  VIADD R4, R0, 0x11 ;  /* 0x0000001100047836 */ /* 0x000fe40000000000 */
[----:B------:R2:W-:Y:S03]  /*f030*/  @P1 STG.E.U16 desc[UR14][R34.64], R6 ;  /* 0x0000000622001986 */ /* 0x0005e6000c10150e */
[----:B------:R-:W-:Y:S02]  /*f040*/  ISETP.LT.AND P1, PT, R4, UR7, !P0 ;  /* 0x0000000704007c0c */ /* 0x000fe4000c721270 */
[C---:B------:R-:W-:Y:S01]  /*f050*/  LEA R4, P6, R5.reuse, R3, 0x1 ;  /* 0x0000000305047211 */ /* 0x040fe200078c08ff */
[----:B-1----:R-:W-:-:S03]  /*f060*/  VIADD R31, R5, UR6 ;  /* 0x00000006051f7c36 */ /* 0x002fc60008000000 */
[----:B------:R-:W-:Y:S02]  /*f070*/  LEA.HI.X.SX32 R5, R5, R28, 0x1, P6 ;  /* 0x0000001c05057211 */ /* 0x000fe400030f0eff */
[----:B--2---:R-:W-:Y:S01]  /*f080*/  PRMT R35, R6, 0x7632, R35 ;  /* 0x0000763206237816 */ /* 0x004fe20000000023 */
[----:B------:R-:W-:Y:S01]  /*f090*/  VIADD R6, R0, 0x13 ;  /* 0x0000001300067836 */ /* 0x000fe20000000000 */
[----:B------:R-:W-:-:S03]  /*f0a0*/  LEA R30, P6, R31, R3, 0x1 ;  /* 0x000000031f1e7211 */ /* 0x000fc600078c08ff */
[----:B------:R1:W-:Y:S01]  /*f0b0*/  @P5 STG.E.U16 desc[UR14][R36.64], R35 ;  /* 0x0000002324005986 */ /* 0x0003e2000c10150e */
[----:B------:R-:W-:Y:S01]  /*f0c0*/  ISETP.LT.AND P5, PT, R29, UR7, !P0 ;  /* 0x000000071d007c0c */ /* 0x000fe2000c7a1270 */
[C---:B------:R-:W-:Y:S01]  /*f0d0*/  VIADD R29, R31.reuse, UR6 ;  /* 0x000000061f1d7c36 */ /* 0x040fe20008000000 */
[----:B------:R-:W-:Y:S01]  /*f0e0*/  LEA.HI.X.SX32 R31, R31, R28, 0x1, P6 ;  /* 0x0000001c1f1f7211 */ /* 0x000fe200030f0eff */
[----:B------:R2:W-:Y:S01]  /*f0f0*/  @P4 STG.E.U16 desc[UR14][R4.64], R7 ;  /* 0x0000000704004986 */ /* 0x0005e2000c10150e */
[----:B------:R-:W-:Y:S01]  /*f100*/  ISETP.LT.AND P4, PT, R6, UR7, !P0 ;  /* 0x0000000706007c0c */ /* 0x000fe2000c781270 */
[----:B------:R-:W-:Y:S01]  /*f110*/  VIADD R6, R0, 0x14 ;  /* 0x0000001400067836 */ /* 0x000fe20000000000 */
[----:B------:R-:W-:-:S04]  /*f120*/  LEA R32, P6, R29, R3, 0x1 ;  /* 0x000000031d207211 */ /* 0x000fc800078c08ff */
[C---:B------:R-:W-:Y:S01]  /*f130*/  LEA.HI.X.SX32 R33, R29.reuse, R28, 0x1, P6 ;  /* 0x0000001c1d217211 */ /* 0x040fe200030f0eff */
[----:B-1----:R-:W-:Y:S01]  /*f140*/  VIADD R35, R29, UR6 ;  /* 0x000000061d237c36 */ /* 0x002fe20008000000 */
[----:B------:R-:W-:Y:S01]  /*f150*/  PRMT R36, R7, 0x7632, R36 ;  /* 0x0000763207247816 */ /* 0x000fe20000000024 */
[----:B--2---:R-:W-:-:S03]  /*f160*/  VIADD R4, R0, 0x15 ;  /* 0x0000001500047836 */ /* 0x004fc60000000000 */
[CC--:B------:R-:W-:Y:S01]  /*f170*/  LEA R34, P6, R35.reuse, R3.reuse, 0x1 ;  /* 0x0000000323227211 */ /* 0x0c0fe200078c08ff */
[C---:B------:R-:W-:Y:S01]  /*f180*/  VIADD R5, R35.reuse, UR6 ;  /* 0x0000000623057c36 */ /* 0x040fe20008000000 */
[----:B------:R1:W-:Y:S01]  /*f190*/  @P3 STG.E.U16 desc[UR14][R30.64], R36 ;  /* 0x000000241e003986 */ /* 0x0003e2000c10150e */
[----:B------:R-:W-:Y:S01]  /*f1a0*/  ISETP.LT.AND P3, PT, R6, UR7, !P0 ;  /* 0x0000000706007c0c */ /* 0x000fe2000c761270 */
[----:B------:R-:W-:Y:S01]  /*f1b0*/  VIADD R6, R0, 0x16 ;  /* 0x0000001600067836 */ /* 0x000fe20000000000 */
[----:B------:R-:W-:Y:S01]  /*f1c0*/  LEA.HI.X.SX32 R35, R35, R28, 0x1, P6 ;  /* 0x0000001c23237211 */ /* 0x000fe200030f0eff */
[----:B------:R2:W-:Y:S01]  /*f1d0*/  @P2 STG.E.U16 desc[UR14][R32.64], R8 ;  /* 0x0000000820002986 */ /* 0x0005e2000c10150e */
[----:B------:R-:W-:Y:S01]  /*f1e0*/  ISETP.LT.AND P2, PT, R4, UR7, !P0 ;  /* 0x0000000704007c0c */ /* 0x000fe2000c741270 */
[C---:B------:R-:W-:Y:S01]  /*f1f0*/  VIADD R29, R5.reuse, UR6 ;  /* 0x00000006051d7c36 */ /* 0x040fe20008000000 */
[----:B------:R-:W-:Y:S01]  /*f200*/  LEA R4, P6, R5, R3, 0x1 ;  /* 0x0000000305047211 */ /* 0x000fe200078c08ff */
[----:B------:R-:W-:-:S03]  /*f210*/  VIADD R7, R0, 0x17 ;  /* 0x0000001700077836 */ /* 0x000fc60000000000 */
[----:B------:R-:W-:Y:S01]  /*f220*/  LEA.HI.X.SX32 R5, R5, R28, 0x1, P6 ;  /* 0x0000001c05057211 */ /* 0x000fe200030f0eff */
[----:B-1----:R-:W-:Y:S01]  /*f230*/  VIADD R31, R29, UR6 ;  /* 0x000000061d1f7c36 */ /* 0x002fe20008000000 */
[----:B--2---:R-:W-:Y:S01]  /*f240*/  PRMT R33, R8, 0x7632, R33 ;  /* 0x0000763208217816 */ /* 0x004fe20000000021 */
[----:B------:R-:W-:-:S04]  /*f250*/  VIADD R8, R0, 0x18 ;  /* 0x0000001800087836 */ /* 0x000fc80000000000 */
[----:B------:R1:W-:Y:S01]  /*f260*/  @P1 STG.E.U16 desc[UR14][R34.64], R33 ;  /* 0x0000002122001986 */ /* 0x0003e2000c10150e */
[----:B------:R-:W-:Y:S02]  /*f270*/  ISETP.LT.AND P1, PT, R6, UR7, !P0 ;  /* 0x0000000706007c0c */ /* 0x000fe4000c721270 */
[-C--:B------:R-:W-:Y:S01]  /*f280*/  LEA R6, P6, R29, R3.reuse, 0x1 ;  /* 0x000000031d067211 */ /* 0x080fe200078c08ff */
[----:B------:R2:W-:Y:S01]  /*f290*/  @P5 STG.E.U16 desc[UR14][R4.64], R9 ;  /* 0x0000000904005986 */ /* 0x0005e2000c10150e */
[----:B------:R-:W-:Y:S02]  /*f2a0*/  ISETP.LT.AND P5, PT, R7, UR7, !P0 ;  /* 0x0000000707007c0c */ /* 0x000fe4000c7a1270 */
[----:B------:R-:W-:Y:S01]  /*f2b0*/  LEA.HI.X.SX32 R7, R29, R28, 0x1, P6 ;  /* 0x0000001c1d077211 */ /* 0x000fe200030f0eff */
[C---:B------:R-:W-:Y:S01]  /*f2c0*/  VIADD R29, R31.reuse, UR6 ;  /* 0x000000061f1d7c36 */ /* 0x040fe20008000000 */
[----:B------:R-:W-:Y:S02]  /*f2d0*/  LEA R30, P6, R31, R3, 0x1 ;  /* 0x000000031f1e7211 */ /* 0x000fe400078c08ff */
[----:B-1----:R-:W-:-:S02]  /*f2e0*/  PRMT R33, R9, 0x7632, R33 ;  /* 0x0000763209217816 */ /* 0x002fc40000000021 */
[-C--:B------:R-:W-:Y:S01]  /*f2f0*/  LEA.HI.X.SX32 R31, R31, R28.reuse, 0x1, P6 ;  /* 0x0000001c1f1f7211 */ /* 0x080fe200030f0eff */
[----:B--2---:R-:W-:Y:S01]  /*f300*/  VIADD R4, R0, 0x19 ;  /* 0x0000001900047836 */ /* 0x004fe20000000000 */
[CC--:B------:R-:W-:Y:S01]  /*f310*/  LEA R32, P6, R29.reuse, R3.reuse, 0x1 ;  /* 0x000000031d207211 */ /* 0x0c0fe200078c08ff */
[----:B------:R-:W-:Y:S01]  /*f320*/  VIADD R5, R29, UR6 ;  /* 0x000000061d057c36 */ /* 0x000fe20008000000 */
[----:B------:R1:W-:Y:S01]  /*f330*/  @P4 STG.E.U16 desc[UR14][R6.64], R33 ;  /* 0x0000002106004986 */ /* 0x0003e2000c10150e */
[----:B------:R-:W-:Y:S01]  /*f340*/  ISETP.LT.AND P4, PT, R8, UR7, !P0 ;  /* 0x0000000708007c0c */ /* 0x000fe2000c781270 */
[----:B------:R-:W-:Y:S02]  /*f350*/  VIADD R8, R0, 0x1a ;  /* 0x0000001a00087836 */ /* 0x000fe40000000000 */
[----:B------:R2:W-:Y:S01]  /*f360*/  @P3 STG.E.U16 desc[UR14][R30.64], R10 ;  /* 0x0000000a1e003986 */ /* 0x0005e2000c10150e */
[----:B------:R-:W-:Y:S01]  /*f370*/  ISETP.LT.AND P3, PT, R4, UR7, !P0 ;  /* 0x0000000704007c0c */ /* 0x000fe2000c761270 */
[----:B------:R-:W-:Y:S01]  /*f380*/  VIADD R9, R5, UR6 ;  /* 0x0000000605097c36 */ /* 0x000fe20008000000 */
[-C--:B-1----:R-:W-:Y:S01]  /*f390*/  LEA.HI.X.SX32 R33, R29, R28.reuse, 0x1, P6 ;  /* 0x0000001c1d217211 */ /* 0x082fe200030f0eff */
[----:B------:R-:W-:Y:S01]  /*f3a0*/  VIADD R7, R0, 0x1b ;  /* 0x0000001b00077836 */ /* 0x000fe20000000000 */
[----:B------:R-:W-:Y:S01]  /*f3b0*/  LEA R4, P6, R5, R3, 0x1 ;  /* 0x0000000305047211 */ /* 0x000fe200078c08ff */
[----:B------:R-:W-:Y:S01]  /*f3c0*/  VIADD R29, R9, UR6 ;  /* 0x00000006091d7c36 */ /* 0x000fe20008000000 */
[----:B--2---:R-:W-:Y:S01]  /*f3d0*/  PRMT R31, R10, 0x7632, R31 ;  /* 0x000076320a1f7816 */ /* 0x004fe2000000001f */
[----:B------:R-:W-:Y:S01]  /*f3e0*/  VIADD R10, R0, 0x1c ;  /* 0x0000001c000a7836 */ /* 0x000fe20000000000 */
[----:B------:R-:W-:-:S02]  /*f3f0*/  LEA.HI.X.SX32 R5, R5, R28, 0x1, P6 ;  /* 0x0000001c05057211 */ /* 0x000fc400030f0eff */
[----:B------:R-:W-:Y:S01]  /*f400*/  LEA R6, P6, R9, R3, 0x1 ;  /* 0x0000000309067211 */ /* 0x000fe200078c08ff */
[----:B------:R1:W-:Y:S01]  /*f410*/  @P2 STG.E.U16 desc[UR14][R32.64], R31 ;  /* 0x0000001f20002986 */ /* 0x0003e2000c10150e */
[----:B------:R-:W-:-:S03]  /*f420*/  ISETP.LT.AND P2, PT, R8, UR7, !P0 ;  /* 0x0000000708007c0c */ /* 0x000fc6000c741270 */
[----:B------:R2:W-:Y:S01]  /*f430*/  @P1 STG.E.U16 desc[UR14][R4.64], R11 ;  /* 0x0000000b04001986 */ /* 0x0005e2000c10150e */
[----:B------:R-:W-:Y:S02]  /*f440*/  ISETP.LT.AND P1, PT, R7, UR7, !P0 ;  /* 0x0000000707007c0c */ /* 0x000fe4000c721270 */
[-C--:B------:R-:W-:Y:S02]  /*f450*/  LEA.HI.X.SX32 R7, R9, R28.reuse, 0x1, P6 ;  /* 0x0000001c09077211 */ /* 0x080fe400030f0eff */
[CC--:B------:R-:W-:Y:S01]  /*f460*/  LEA R8, P6, R29.reuse, R3.reuse, 0x1 ;  /* 0x000000031d087211 */ /* 0x0c0fe200078c08ff */
[----:B-1----:R-:W-:Y:S01]  /*f470*/  VIADD R31, R29, UR6 ;  /* 0x000000061d1f7c36 */ /* 0x002fe20008000000 */
[----:B------:R-:W-:Y:S02]  /*f480*/  PRMT R32, R11, 0x7632, R32 ;  /* 0x000076320b207816 */ /* 0x000fe40000000020 */
[----:B------:R-:W-:Y:S01]  /*f490*/  LEA.HI.X.SX32 R9, R29, R28, 0x1, P6 ;  /* 0x0000001c1d097211 */ /* 0x000fe200030f0eff */
[----:B--2---:R-:W-:Y:S01]  /*f4a0*/  VIADD R4, R0, 0x1d ;  /* 0x0000001d00047836 */ /* 0x004fe20000000000 */
[C---:B------:R-:W-:Y:S01]  /*f4b0*/  LEA R30, P6, R31.reuse, R3, 0x1 ;  /* 0x000000031f1e7211 */ /* 0x040fe200078c08ff */
[----:B------:R-:W-:Y:S01]  /*f4c0*/  VIADD R5, R31, UR6 ;  /* 0x000000061f057c36 */ /* 0x000fe20008000000 */
[----:B------:R1:W-:Y:S01]  /*f4d0*/  @P5 STG.E.U16 desc[UR14][R6.64], R32 ;  /* 0x0000002006005986 */ /* 0x0003e2000c10150e */
[----:B0-----:R-:W-:-:S02]  /*f4e0*/  PRMT R29, R12, 0x7632, R29 ;  /* 0x000076320c1d7816 */ /* 0x001fc4000000001d */
[-C--:B------:R-:W-:Y:S01]  /*f4f0*/  LEA.HI.X.SX32 R31, R31, R28.reuse, 0x1, P6 ;  /* 0x0000001c1f1f7211 */ /* 0x080fe200030f0eff */
[----:B------:R0:W-:Y:S01]  /*f500*/  @P4 STG.E.U16 desc[UR14][R8.64], R12 ;  /* 0x0000000c08004986 */ /* 0x0001e2000c10150e */
[----:B------:R-:W-:Y:S01]  /*f510*/  ISETP.LT.AND P4, PT, R4, UR7, !P0 ;  /* 0x0000000704007c0c */ /* 0x000fe2000c781270 */
[C---:B------:R-:W-:Y:S01]  /*f520*/  VIADD R11, R5.reuse, UR6 ;  /* 0x00000006050b7c36 */ /* 0x040fe20008000000 */
[CC--:B------:R-:W-:Y:S01]  /*f530*/  LEA R4, P6, R5.reuse, R3.reuse, 0x1 ;  /* 0x0000000305047211 */ /* 0x0c0fe200078c08ff */
[----:B------:R2:W-:Y:S01]  /*f540*/  @P3 STG.E.U16 desc[UR14][R30.64], R29 ;  /* 0x0000001d1e003986 */ /* 0x0005e2000c10150e */
[----:B------:R-:W-:Y:S01]  /*f550*/  ISETP.LT.AND P5, PT, R10, UR7, !P0 ;  /* 0x000000070a007c0c */ /* 0x000fe2000c7a1270 */
[C---:B------:R-:W-:Y:S01]  /*f560*/  VIADD R10, R0.reuse, 0x1e ;  /* 0x0000001e000a7836 */ /* 0x040fe20000000000 */
[----:B------:R-:W-:Y:S01]  /*f570*/  LEA.HI.X.SX32 R5, R5, R28, 0x1, P6 ;  /* 0x0000001c05057211 */ /* 0x000fe200030f0eff */
[----:B-1----:R-:W-:Y:S01]  /*f580*/  VIADD R7, R0, 0x1f ;  /* 0x0000001f00077836 */ /* 0x002fe20000000000 */
[----:B------:R-:W-:-:S02]  /*f590*/  LEA R6, P6, R11, R3, 0x1 ;  /* 0x000000030b067211 */ /* 0x000fc400078c08ff */
[----:B------:R-:W-:Y:S01]  /*f5a0*/  ISETP.LT.AND P3, PT, R10, UR7, !P0 ;  /* 0x000000070a007c0c */ /* 0x000fe2000c761270 */
[----:B0-----:R-:W-:Y:S01]  /*f5b0*/  VIADD R9, R11, UR6 ;  /* 0x000000060b097c36 */ /* 0x001fe20008000000 */
[----:B------:R0:W-:Y:S01]  /*f5c0*/  @P2 STG.E.U16 desc[UR14][R4.64], R13 ;  /* 0x0000000d04002986 */ /* 0x0001e2000c10150e */
[----:B------:R-:W-:Y:S01]  /*f5d0*/  ISETP.LT.AND P2, PT, R7, UR7, !P0 ;  /* 0x0000000707007c0c */ /* 0x000fe2000c741270 */
[C---:B------:R-:W-:Y:S01]  /*f5e0*/  VIADD R10, R0.reuse, 0x20 ;  /* 0x00000020000a7836 */ /* 0x040fe20000000000 */
[-C--:B------:R-:W-:Y:S01]  /*f5f0*/  LEA.HI.X.SX32 R7, R11, R28.reuse, 0x1, P6 ;  /* 0x0000001c0b077211 */ /* 0x080fe200030f0eff */
[----:B------:R-:W-:Y:S01]  /*f600*/  VIADD R11, R9, UR6 ;  /* 0x00000006090b7c36 */ /* 0x000fe20008000000 */
[----:B--2---:R-:W-:Y:S01]  /*f610*/  PRMT R29, R13, 0x7632, R29 ;  /* 0x000076320d1d7816 */ /* 0x004fe2000000001d */
[----:B------:R-:W-:Y:S01]  /*f620*/  VIADD R12, R0, 0x22 ;  /* 0x00000022000c7836 */ /* 0x000fe20000000000 */
[CC--:B------:R-:W-:Y:S02]  /*f630*/  LEA R8, P6, R9.reuse, R3.reuse, 0x1 ;  /* 0x0000000309087211 */ /* 0x0c0fe400078c08ff */
[----:B------:R-:W-:Y:S01]  /*f640*/  PRMT R30, R14, 0x7632, R30 ;  /* 0x000076320e1e7816 */ /* 0x000fe2000000001e */
[----:B------:R1:W-:Y:S01]  /*f650*/  @P1 STG.E.U16 desc[UR14][R6.64], R29 ;  /* 0x0000001d06001986 */ /* 0x0003e2000c10150e */
[-C--:B------:R-:W-:Y:S01]  /*f660*/  LEA.HI.X.SX32 R9, R9, R28.reuse, 0x1, P6 ;  /* 0x0000001c09097211 */ /* 0x080fe200030f0eff */
[----:B0-----:R-:W-:Y:S01]  /*f670*/  VIADD R4, R0, 0x21 ;  /* 0x0000002100047836 */ /* 0x001fe20000000000 */
[----:B------:R-:W-:Y:S01]  /*f680*/  ISETP.LT.AND P1, PT, R10, UR7, !P0 ;  /* 0x000000070a007c0c */ /* 0x000fe2000c721270 */
[C---:B------:R-:W-:Y:S01]  /*f690*/  VIADD R5, R11.reuse, UR6 ;  /* 0x000000060b057c36 */ /* 0x040fe20008000000 */
[----:B------:R-:W-:Y:S01]  /*f6a0*/  LEA R10, P6, R11, R3, 0x1 ;  /* 0x000000030b0a7211 */ /* 0x000fe200078c08ff */
[----:B------:R0:W-:Y:S01]  /*f6b0*/  @P5 STG.E.U16 desc[UR14][R8.64], R14 ;  /* 0x0000000e08005986 */ /* 0x0001e2000c10150e */
[----:B------:R-:W-:Y:S01]  /*f6c0*/  ISETP.LT.AND P5, PT, R4, UR7, !P0 ;  /* 0x0000000704007c0c */ /* 0x000fe2000c7a1270 */
[----:B------:R-:W-:Y:S01]  /*f6d0*/  VIADD R13, R5, UR6 ;  /* 0x00000006050d7c36 */ /* 0x000fe20008000000 */
[----:B------:R-:W-:-:S02]  /*f6e0*/  LEA.HI.X.SX32 R11, R11, R28, 0x1, P6 ;  /* 0x0000001c0b0b7211 */ /* 0x000fc400030f0eff */
[CC--:B------:R-:W-:Y:S01]  /*f6f0*/  LEA R4, P6, R5.reuse, R3.reuse, 0x1 ;  /* 0x0000000305047211 */ /* 0x0c0fe200078c08ff */
[----:B-1----:R-:W-:Y:S02]  /*f700*/  VIADD R7, R0, 0x23 ;  /* 0x0000002300077836 */ /* 0x002fe40000000000 */
[----:B------:R1:W-:Y:S01]  /*f710*/  @P4 STG.E.U16 desc[UR14][R10.64], R30 ;  /* 0x0000001e0a004986 */ /* 0x0003e2000c10150e */
[-C--:B------:R-:W-:Y:S02]  /*f720*/  LEA.HI.X.SX32 R5, R5, R28.reuse, 0x1, P6 ;  /* 0x0000001c05057211 */ /* 0x080fe400030f0eff */
[C---:B------:R-:W-:Y:S01]  /*f730*/  LEA R6, P6, R13.reuse, R3, 0x1 ;  /* 0x000000030d067211 */ /* 0x040fe200078c08ff */
[----:B0-----:R-:W-:Y:S01]  /*f740*/  VIADD R9, R13, UR6 ;  /* 0x000000060d097c36 */ /* 0x001fe20008000000 */
[----:B------:R-:W-:Y:S01]  /*f750*/  ISETP.LT.AND P4, PT, R12, UR7, !P0 ;  /* 0x000000070c007c0c */ /* 0x000fe2000c781270 */
[----:B------:R0:W-:Y:S01]  /*f760*/  @P3 STG.E.U16 desc[UR14][R4.64], R15 ;  /* 0x0000000f04003986 */ /* 0x0001e2000c10150e */
[----:B------:R-:W-:Y:S01]  /*f770*/  ISETP.LT.AND P3, PT, R7, UR7, !P0 ;  /* 0x0000000707007c0c */ /* 0x000fe2000c761270 */
[----:B------:R-:W-:Y:S01]  /*f780*/  VIADD R12, R0, 0x26 ;  /* 0x00000026000c7836 */ /* 0x000fe20000000000 */
[----:B------:R-:W-:-:S02]  /*f790*/  LEA.HI.X.SX32 R7, R13, R28, 0x1, P6 ;  /* 0x0000001c0d077211 */ /* 0x000fc400030f0eff */
[----:B------:R-:W-:Y:S01]  /*f7a0*/  PRMT R13, R15, 0x7632, R13 ;  /* 0x000076320f0d7816 */ /* 0x000fe2000000000d */
[----:B-1----:R-:W-:Y:S01]  /*f7b0*/  VIADD R10, R0, 0x24 ;  /* 0x00000024000a7836 */ /* 0x002fe20000000000 */
[CC--:B------:R-:W-:Y:S01]  /*f7c0*/  LEA R8, P6, R9.reuse, R3.reuse, 0x1 ;  /* 0x0000000309087211 */ /* 0x0c0fe200078c08ff */
[C---:B------:R-:W-:Y:S01]  /*f7d0*/  VIADD R11, R9.reuse, UR6 ;  /* 0x00000006090b7c36 */ /* 0x040fe20008000000 */
[----:B----4-:R-:W-:Y:S01]  /*f7e0*/  PRMT R14, R16, 0x7632, R14 ;  /* 0x00007632100e7816 */ /* 0x010fe2000000000e */
[----:B------:R1:W-:Y:S01]  /*f7f0*/  @P2 STG.E.U16 desc[UR14][R6.64], R13 ;  /* 0x0000000d06002986 */ /* 0x0003e2000c10150e */
[----:B------:R-:W-:Y:S01]  /*f800*/  LEA.HI.X.SX32 R9, R9, R28, 0x1, P6 ;  /* 0x0000001c09097211 */ /* 0x000fe200030f0eff */
[----:B0-----:R-:W-:Y:S01]  /*f810*/  VIADD R4, R0, 0x25 ;  /* 0x0000002500047836 */ /* 0x001fe20000000000 */
[----:B------:R-:W-:Y:S01]  /*f820*/  ISETP.LT.AND P2, PT, R10, UR7, !P0 ;  /* 0x000000070a007c0c */ /* 0x000fe2000c741270 */
[C---:B------:R-:W-:Y:S01]  /*f830*/  VIADD R5, R11.reuse, UR6 ;  /* 0x000000060b057c36 */ /* 0x040fe20008000000 */
[----:B------:R-:W-:Y:S01]  /*f840*/  LEA R10, P6, R11, R3, 0x1 ;  /* 0x000000030b0a7211 */ /* 0x000fe200078c08ff */
[----:B------:R0:W-:Y:S01]  /*f850*/  @P1 STG.E.U16 desc[UR14][R8.64], R16 ;  /* 0x0000001008001986 */ /* 0x0001e2000c10150e */
[----:B------:R-:W-:-:S02]  /*f860*/  ISETP.LT.AND P1, PT, R4, UR7, !P0 ;  /* 0x0000000704007c0c */ /* 0x000fc4000c721270 */
[-C--:B------:R-:W-:Y:S02]  /*f870*/  LEA.HI.X.SX32 R11, R11, R28.reuse, 0x1, P6 ;  /* 0x0000001c0b0b7211 */ /* 0x080fe400030f0eff */
[CC--:B------:R-:W-:Y:S01]  /*f880*/  LEA R4, P6, R5.reuse, R3.reuse, 0x1 ;  /* 0x0000000305047211 */ /* 0x0c0fe200078c08ff */
[C---:B-1----:R-:W-:Y:S02]  /*f890*/  VIADD R13, R5.reuse, UR6 ;  /* 0x00000006050d7c36 */ /* 0x042fe40008000000 */
[----:B------:R-:W-:Y:S01]  /*f8a0*/  VIADD R7, R0, 0x27 ;  /* 0x0000002700077836 */ /* 0x000fe20000000000 */
[-C--:B------:R-:W-:Y:S01]  /*f8b0*/  LEA.HI.X.SX32 R5, R5, R28.reuse, 0x1, P6 ;  /* 0x0000001c05057211 */ /* 0x080fe200030f0eff */
[----:B------:R1:W-:Y:S01]  /*f8c0*/  @P5 STG.E.U16 desc[UR14][R10.64], R14 ;  /* 0x0000000e0a005986 */ /* 0x0003e2000c10150e */
[C---:B------:R-:W-:Y:S01]  /*f8d0*/  LEA R6, P6, R13.reuse, R3, 0x1 ;  /* 0x000000030d067211 */ /* 0x040fe200078c08ff */
[----:B0-----:R-:W-:Y:S01]  /*f8e0*/  VIADD R9, R13, UR6 ;  /* 0x000000060d097c36 */ /* 0x001fe20008000000 */
[----:B------:R-:W-:Y:S01]  /*f8f0*/  ISETP.LT.AND P5, PT, R12, UR7, !P0 ;  /* 0x000000070c007c0c */ /* 0x000fe2000c7a1270 */
[----:B------:R0:W-:Y:S01]  /*f900*/  @P4 STG.E.U16 desc[UR14][R4.64], R17 ;  /* 0x0000001104004986 */ /* 0x0001e2000c10150e */
[----:B------:R-:W-:Y:S01]  /*f910*/  ISETP.LT.AND P4, PT, R7, UR7, !P0 ;  /* 0x0000000707007c0c */ /* 0x000fe2000c781270 */
[----:B------:R-:W-:Y:S01]  /*f920*/  VIADD R12, R0, 0x2a ;  /* 0x0000002a000c7836 */ /* 0x000fe20000000000 */
[----:B------:R-:W-:-:S02]  /*f930*/  LEA.HI.X.SX32 R7, R13, R28, 0x1, P6 ;  /* 0x0000001c0d077211 */ /* 0x000fc400030f0eff */
[----:B------:R-:W-:Y:S02]  /*f940*/  PRMT R13, R17, 0x7632, R13 ;  /* 0x00007632110d7816 */ /* 0x000fe4000000000d */
[CC--:B------:R-:W-:Y:S01]  /*f950*/  LEA R8, P6, R9.reuse, R3.reuse, 0x1 ;  /* 0x0000000309087211 */ /* 0x0c0fe200078c08ff */
[----:B-1----:R-:W-:Y:S01]  /*f960*/  VIADD R10, R0, 0x28 ;  /* 0x00000028000a7836 */ /* 0x002fe20000000000 */
[----:B------:R-:W-:Y:S01]  /*f970*/  PRMT R14, R18, 0x7632, R14 ;  /* 0x00007632120e7816 */ /* 0x000fe2000000000e */
[C---:B------:R-:W-:Y:S01]  /*f980*/  VIADD R11, R9.reuse, UR6 ;  /* 0x00000006090b7c36 */ /* 0x040fe20008000000 */
[----:B------:R-:W-:Y:S01]  /*f990*/  LEA.HI.X.SX32 R9, R9, R28, 0x1, P6 ;  /* 0x0000001c09097211 */ /* 0x000fe200030f0eff */
[----:B------:R1:W-:Y:S01]  /*f9a0*/  @P3 STG.E.U16 desc[UR14][R6.64], R13 ;  /* 0x0000000d06003986 */ /* 0x0003e2000c10150e */
[----:B------:R-:W-:Y:S01]  /*f9b0*/  ISETP.LT.AND P3, PT, R10, UR7, !P0 ;  /* 0x000000070a007c0c */ /* 0x000fe2000c761270 */
[----:B0-----:R-:W-:Y:S01]  /*f9c0*/  VIADD R4, R0, 0x29 ;  /* 0x0000002900047836 */ /* 0x001fe20000000000 */
[C---:B------:R-:W-:Y:S01]  /*f9d0*/  LEA R10, P6, R11.reuse, R3, 0x1 ;  /* 0x000000030b0a7211 */ /* 0x040fe200078c08ff */
[----:B------:R-:W-:Y:S01]  /*f9e0*/  VIADD R5, R11, UR6 ;  /* 0x000000060b057c36 */ /* 0x000fe20008000000 */
[----:B------:R0:W-:Y:S01]  /*f9f0*/  @P2 STG.E.U16 desc[UR14][R8.64], R18 ;  /* 0x0000001208002986 */ /* 0x0001e2000c10150e */
[----:B------:R-:W-:-:S02]  /*fa00*/  PRMT R17, R21, 0x7632, R17 ;  /* 0x0000763215117816 */ /* 0x000fc40000000011 */
[-C--:B------:R-:W-:Y:S02]  /*fa10*/  LEA.HI.X.SX32 R11, R11, R28.reuse, 0x1, P6 ;  /* 0x0000001c0b0b7211 */ /* 0x080fe400030f0eff */
[----:B------:R-:W-:Y:S02]  /*fa20*/  ISETP.LT.AND P2, PT, R4, UR7, !P0 ;  /* 0x0000000704007c0c */ /* 0x000fe4000c741270 */
[CC--:B------:R-:W-:Y:S01]  /*fa30*/  LEA R4, P6, R5.reuse, R3.reuse, 0x1 ;  /* 0x0000000305047211 */ /* 0x0c0fe200078c08ff */
[C---:B-1----:R-:W-:Y:S01]  /*fa40*/  VIADD R13, R5.reuse, UR6 ;  /* 0x00000006050d7c36 */ /* 0x042fe20008000000 */
[----:B------:R1:W-:Y:S01]  /*fa50*/  @P1 STG.E.U16 desc[UR14][R10.64], R14 ;  /* 0x0000000e0a001986 */ /* 0x0003e2000c10150e */
[----:B------:R-:W-:Y:S01]  /*fa60*/  VIADD R7, R0, 0x2b ;  /* 0x0000002b00077836 */ /* 0x000fe20000000000 */
[----:B------:R-:W-:Y:S01]  /*fa70*/  LEA.HI.X.SX32 R5, R5, R28, 0x1, P6 ;  /* 0x0000001c05057211 */ /* 0x000fe200030f0eff */
[C---:B0-----:R-:W-:Y:S01]  /*fa80*/  VIADD R9, R13.reuse, UR6 ;  /* 0x000000060d097c36 */ /* 0x041fe20008000000 */
[----:B------:R-:W-:-:S02]  /*fa90*/  LEA R6, P6, R13, R3, 0x1 ;  /* 0x000000030d067211 */ /* 0x000fc400078c08ff */
[----:B------:R-:W-:Y:S01]  /*faa0*/  ISETP.LT.AND P1, PT, R12, UR7, !P0 ;  /* 0x000000070c007c0c */ /* 0x000fe2000c721270 */
[----:B------:R0:W-:Y:S01]  /*fab0*/  @P5 STG.E.U16 desc[UR14][R4.64], R19 ;  /* 0x0000001304005986 */ /* 0x0001e2000c10150e */
[----:B------:R-:W-:Y:S01]  /*fac0*/  ISETP.LT.AND P5, PT, R7, UR7, !P0 ;  /* 0x0000000707007c0c */ /* 0x000fe2000c7a1270 */
[C---:B------:R-:W-:Y:S01]  /*fad0*/  VIADD R12, R0.reuse, 0x2e ;  /* 0x0000002e000c7836 */ /* 0x040fe20000000000 */
[-C--:B------:R-:W-:Y:S02]  /*fae0*/  LEA.HI.X.SX32 R7, R13, R28.reuse, 0x1, P6 ;  /* 0x0000001c0d077211 */ /* 0x080fe400030f0eff */
[----:B------:R-:W-:Y:S01]  /*faf0*/  PRMT R13, R19, 0x7632, R13 ;  /* 0x00007632130d7816 */ /* 0x000fe2000000000d */
[----:B-1----:R-:W-:Y:S01]  /*fb00*/  VIADD R10, R0, 0x2c ;  /* 0x0000002c000a7836 */ /* 0x002fe20000000000 */
[CC--:B------:R-:W-:Y:S01]  /*fb10*/  LEA R8, P6, R9.reuse, R3.reuse, 0x1 ;  /* 0x0000000309087211 */ /* 0x0c0fe200078c08ff */
[C---:B------:R-:W-:Y:S01]  /*fb20*/  VIADD R11, R9.reuse, UR6 ;  /* 0x00000006090b7c36 */ /* 0x040fe20008000000 */
[----:B------:R-:W-:Y:S01]  /*fb30*/  PRMT R14, R24, 0x7632, R14 ;  /* 0x00007632180e7816 */ /* 0x000fe2000000000e */
        /* <DEDUP_REMOVED lines=26> */
[-C--:B------:R-:W-:Y:S01]  /*fce0*/  LEA.HI.X.SX32 R9, R9, R28.reuse, 0x1, P6 ;  /* 0x0000001c09097211 */ /* 0x080fe200030f0eff */
[----:B------:R1:W-:Y:S01]  /*fcf0*/  @P5 STG.E.U16 desc[UR14][R6.64], R13 ;  /* 0x0000000d06005986 */ /* 0x0003e2000c10150e */
[----:B------:R-:W-:Y:S01]  /*fd00*/  ISETP.LT.AND P5, PT, R10, UR7, !P0 ;  /* 0x000000070a007c0c */ /* 0x000fe2000c7a1270 */
[----:B0-----:R-:W-:Y:S01]  /*fd10*/  VIADD R4, R0, 0x31 ;  /* 0x0000003100047836 */ /* 0x001fe20000000000 */
[C---:B------:R-:W-:Y:S01]  /*fd20*/  LEA R10, P6, R11.reuse, R3, 0x1 ;  /* 0x000000030b0a7211 */ /* 0x040fe200078c08ff */
[C---:B------:R-:W-:Y:S01]  /*fd30*/  VIADD R5, R11.reuse, UR6 ;  /* 0x000000060b057c36 */ /* 0x040fe20008000000 */
[----:B------:R0:W-:Y:S02]  /*fd40*/  @P4 STG.E.U16 desc[UR14][R8.64], R26 ;  /* 0x0000001a08004986 */ /* 0x0001e4000c10150e */
[----:B------:R-:W-:-:S02]  /*fd50*/  LEA.HI.X.SX32 R11, R11, R28, 0x1, P6 ;  /* 0x0000001c0b0b7211 */ /* 0x000fc400030f0eff */
[----:B------:R-:W-:Y:S02]  /*fd60*/  ISETP.LT.AND P4, PT, R4, UR7, !P0 ;  /* 0x0000000704007c0c */ /* 0x000fe4000c781270 */
[CC--:B------:R-:W-:Y:S01]  /*fd70*/  LEA R4, P6, R5.reuse, R3.reuse, 0x1 ;  /* 0x0000000305047211 */ /* 0x0c0fe200078c08ff */
[C---:B-1----:R-:W-:Y:S01]  /*fd80*/  VIADD R13, R5.reuse, UR6 ;  /* 0x00000006050d7c36 */ /* 0x042fe20008000000 */
[----:B------:R1:W-:Y:S01]  /*fd90*/  @P3 STG.E.U16 desc[UR14][R10.64], R14 ;  /* 0x0000000e0a003986 */ /* 0x0003e2000c10150e */
[----:B------:R-:W-:Y:S01]  /*fda0*/  VIADD R7, R0, 0x33 ;  /* 0x0000003300077836 */ /* 0x000fe20000000000 */
[----:B------:R-:W-:Y:S02]  /*fdb0*/  LEA.HI.X.SX32 R5, R5, R28, 0x1, P6 ;  /* 0x0000001c05057211 */ /* 0x000fe400030f0eff */
[C---:B------:R-:W-:Y:S01]  /*fdc0*/  LEA R6, P6, R13.reuse, R3, 0x1 ;  /* 0x000000030d067211 */ /* 0x040fe200078c08ff */
[----:B0-----:R-:W-:Y:S01]  /*fdd0*/  VIADD R9, R13, UR6 ;  /* 0x000000060d097c36 */ /* 0x001fe20008000000 */
[----:B------:R-:W-:Y:S01]  /*fde0*/  ISETP.LT.AND P3, PT, R12, UR7, !P0 ;  /* 0x000000070c007c0c */ /* 0x000fe2000c761270 */
[----:B------:R0:W-:Y:S01]  /*fdf0*/  @P2 STG.E.U16 desc[UR14][R4.64], R27 ;  /* 0x0000001b04002986 */ /* 0x0001e2000c10150e */
[----:B------:R-:W-:-:S02]  /*fe00*/  ISETP.LT.AND P2, PT, R7, UR7, !P0 ;  /* 0x0000000707007c0c */ /* 0x000fc4000c741270 */
[-C--:B------:R-:W-:Y:S02]  /*fe10*/  LEA.HI.X.SX32 R7, R13, R28.reuse, 0x1, P6 ;  /* 0x0000001c0d077211 */ /* 0x080fe400030f0eff */
[----:B------:R-:W-:Y:S01]  /*fe20*/  PRMT R13, R27, 0x7632, R13 ;  /* 0x000076321b0d7816 */ /* 0x000fe2000000000d */
[----:B-1----:R-:W-:Y:S01]  /*fe30*/  VIADD R10, R0, 0x34 ;  /* 0x00000034000a7836 */ /* 0x002fe20000000000 */
[CC--:B------:R-:W-:Y:S01]  /*fe40*/  LEA R8, P6, R9.reuse, R3.reuse, 0x1 ;  /* 0x0000000309087211 */ /* 0x0c0fe200078c08ff */
[C---:B------:R-:W-:Y:S02]  /*fe50*/  VIADD R11, R9.reuse, UR6 ;  /* 0x00000006090b7c36 */ /* 0x040fe40008000000 */
[----:B------:R1:W-:Y:S01]  /*fe60*/  @P1 STG.E.U16 desc[UR14][R6.64], R13 ;  /* 0x0000000d06001986 */ /* 0x0003e2000c10150e */
[----:B------:R-:W-:Y:S01]  /*fe70*/  LEA.HI.X.SX32 R9, R9, R28, 0x1, P6 ;  /* 0x0000001c09097211 */ /* 0x000fe200030f0eff */
[C---:B0-----:R-:W-:Y:S01]  /*fe80*/  VIADD R5, R11.reuse, UR6 ;  /* 0x000000060b057c36 */ /* 0x041fe20008000000 */
[----:B------:R-:W-:Y:S01]  /*fe90*/  ISETP.LT.AND P1, PT, R10, UR7, !P0 ;  /* 0x000000070a007c0c */ /* 0x000fe2000c721270 */
[C---:B------:R-:W-:Y:S01]  /*fea0*/  VIADD R4, R0.reuse, 0x35 ;  /* 0x0000003500047836 */ /* 0x040fe20000000000 */
[----:B------:R-:W-:Y:S01]  /*feb0*/  LEA R10, P6, R11, R3, 0x1 ;  /* 0x000000030b0a7211 */ /* 0x000fe200078c08ff */
[----:B------:R0:W-:Y:S01]  /*fec0*/  @P5 STG.E.U16 desc[UR14][R8.64], R20 ;  /* 0x0000001408005986 */ /* 0x0001e2000c10150e */
[----:B------:R-:W-:-:S02]  /*fed0*/  VIADD R14, R0, 0x38 ;  /* 0x00000038000e7836 */ /* 0x000fc40000000000 */
[-C--:B------:R-:W-:Y:S02]  /*fee0*/  LEA.HI.X.SX32 R11, R11, R28.reuse, 0x1, P6 ;  /* 0x0000001c0b0b7211 */ /* 0x080fe400030f0eff */
[C---:B------:R-:W-:Y:S02]  /*fef0*/  LEA R12, P6, R5.reuse, R3, 0x1 ;  /* 0x00000003050c7211 */ /* 0x040fe400078c08ff */
[----:B------:R-:W-:Y:S01]  /*ff00*/  ISETP.LT.AND P5, PT, R4, UR7, !P0 ;  /* 0x0000000704007c0c */ /* 0x000fe2000c7a1270 */
[----:B------:R-:W-:Y:S01]  /*ff10*/  VIADD R4, R0, 0x36 ;  /* 0x0000003600047836 */ /* 0x000fe20000000000 */
[C---:B-1----:R-:W-:Y:S01]  /*ff20*/  LEA.HI.X.SX32 R13, R5.reuse, R28, 0x1, P6 ;  /* 0x0000001c050d7211 */ /* 0x042fe200030f0eff */
[----:B------:R-:W-:Y:S01]  /*ff30*/  VIADD R5, R5, UR6 ;  /* 0x0000000605057c36 */ /* 0x000fe20008000000 */
[----:B0-----:R-:W-:-:S03]  /*ff40*/  PRMT R9, R20, 0x7632, R9 ;  /* 0x0000763214097816 */ /* 0x001fc60000000009 */
[C---:B------:R-:W-:Y:S01]  /*ff50*/  VIADD R15, R5.reuse, UR6 ;  /* 0x00000006050f7c36 */ /* 0x040fe20008000000 */
[----:B------:R-:W-:Y:S01]  /*ff60*/  LEA R8, P6, R5, R3, 0x1 ;  /* 0x0000000305087211 */ /* 0x000fe200078c08ff */
[----:B------:R0:W-:Y:S01]  /*ff70*/  @P4 STG.E.U16 desc[UR14][R10.64], R9 ;  /* 0x000000090a004986 */ /* 0x0001e2000c10150e */
[----:B------:R-:W-:Y:S01]  /*ff80*/  ISETP.LT.AND P4, PT, R4, UR7, !P0 ;  /* 0x0000000704007c0c */ /* 0x000fe2000c781270 */
[----:B------:R-:W-:Y:S02]  /*ff90*/  VIADD R4, R0, 0x37 ;  /* 0x0000003700047836 */ /* 0x000fe40000000000 */
[----:B------:R1:W-:Y:S01]  /*ffa0*/  @P3 STG.E.U16 desc[UR14][R12.64], R21 ;  /* 0x000000150c003986 */ /* 0x0003e2000c10150e */
[----:B------:R-:W-:Y:S02]  /*ffb0*/  VIADD R16, R15, UR6 ;  /* 0x000000060f107c36 */ /* 0x000fe40008000000 */
[----:B------:R-:W-:Y:S02]  /*ffc0*/  ISETP.LT.AND P3, PT, R4, UR7, !P0 ;  /* 0x0000000704007c0c */ /* 0x000fe4000c761270 */
[----:B0-----:R-:W-:-:S02]  /*ffd0*/  LEA.HI.X.SX32 R9, R5, R28, 0x1, P6 ;  /* 0x0000001c05097211 */ /* 0x001fc400030f0eff */
[----:B------:R0:W2:Y:S01]  /*ffe0*/  LDS.128 R4, [R2] ;  /* 0x0000000002047984 */ /* 0x0000a20000000c00 */
[CC--:B------:R-:W-:Y:S01]  /*fff0*/  LEA R10, P6, R15.reuse, R3.reuse, 0x1 ;  /* 0x000000030f0a7211 */ /* 0x0c0fe200078c08ff */
[----:B-1----:R-:W-:Y:S02]  /*10000*/  VIADD R13, R0, 0x39 ;  /* 0x00000039000d7836 */ /* 0x002fe40000000000 */
[----:B------:R1:W-:Y:S01]  /*10010*/  @P2 STG.E.U16 desc[UR14][R8.64], R17 ;  /* 0x0000001108002986 */ /* 0x0003e2000c10150e */
[----:B------:R-:W-:Y:S01]  /*10020*/  LEA.HI.X.SX32 R11, R15, R28, 0x1, P6 ;  /* 0x0000001c0f0b7211 */ /* 0x000fe200030f0eff */
[C---:B------:R-:W-:Y:S01]  /*10030*/  VIADD R15, R16.reuse, UR6 ;  /* 0x00000006100f7c36 */ /* 0x040fe20008000000 */
[----:B------:R-:W-:Y:S01]  /*10040*/  LEA R12, P6, R16, R3, 0x1 ;  /* 0x00000003100c7211 */ /* 0x000fe200078c08ff */
[----:B0-----:R-:W-:Y:S01]  /*10050*/  VIADD R2, R0, 0x3a ;  /* 0x0000003a00027836 */ /* 0x001fe20000000000 */
[----:B------:R-:W-:Y:S01]  /*10060*/  ISETP.LT.AND P2, PT, R14, UR7, !P0 ;  /* 0x000000070e007c0c */ /* 0x000fe2000c741270 */
[----:B------:R0:W-:Y:S01]  /*10070*/  @P1 STG.E.U16 desc[UR14][R10.64], R22 ;  /* 0x000000160a001986 */ /* 0x0001e2000c10150e */
[----:B------:R-:W-:-:S02]  /*10080*/  ISETP.LT.AND P1, PT, R13, UR7, !P0 ;  /* 0x000000070d007c0c */ /* 0x000fc4000c721270 */
[-C--:B------:R-:W-:Y:S02]  /*10090*/  LEA.HI.X.SX32 R13, R16, R28.reuse, 0x1, P6 ;  /* 0x0000001c100d7211 */ /* 0x080fe400030f0eff */
[----:B------:R-:W-:Y:S01]  /*100a0*/  PRMT R16, R22, 0x7632, R16 ;  /* 0x0000763216107816 */ /* 0x000fe20000000010 */
[C---:B-1----:R-:W-:Y:S01]  /*100b0*/  VIADD R9, R15.reuse, UR6 ;  /* 0x000000060f097c36 */ /* 0x042fe20008000000 */
[-C--:B------:R-:W-:Y:S02]  /*100c0*/  LEA R14, P6, R15, R3.reuse, 0x1 ;  /* 0x000000030f0e7211 */ /* 0x080fe400078c08ff */
[----:B------:R-:W-:Y:S01]  /*100d0*/  PRMT R17, R23, 0x7632, R17 ;  /* 0x0000763217117816 */ /* 0x000fe20000000011 */
[----:B------:R1:W-:Y:S01]  /*100e0*/  @P5 STG.E.U16 desc[UR14][R12.64], R16 ;  /* 0x000000100c005986 */ /* 0x0003e2000c10150e */
[-C--:B------:R-:W-:Y:S01]  /*100f0*/  LEA.HI.X.SX32 R15, R15, R28.reuse, 0x1, P6 ;  /* 0x0000001c0f0f7211 */ /* 0x080fe200030f0eff */
[C---:B0-----:R-:W-:Y:S01]  /*10100*/  VIADD R11, R9.reuse, UR6 ;  /* 0x00000006090b7c36 */ /* 0x041fe20008000000 */
[----:B------:R-:W-:Y:S01]  /*10110*/  ISETP.LT.AND P5, PT, R2, UR7, !P0 ;  /* 0x0000000702007c0c */ /* 0x000fe2000c7a1270 */
[----:B------:R-:W-:Y:S01]  /*10120*/  VIADD R2, R0, 0x3b ;  /* 0x0000003b00027836 */ /* 0x000fe20000000000 */
[CC--:B------:R-:W-:Y:S01]  /*10130*/  LEA R8, P6, R9.reuse, R3.reuse, 0x1 ;  /* 0x0000000309087211 */ /* 0x0c0fe200078c08ff */
[----:B------:R0:W-:Y:S03]  /*10140*/  @P4 STG.E.U16 desc[UR14][R14.64], R23 ;  /* 0x000000170e004986 */ /* 0x0001e6000c10150e */
[----:B------:R-:W-:Y:S01]  /*10150*/  ISETP.LT.AND P4, PT, R2, UR7, !P0 ;  /* 0x0000000702007c0c */ /* 0x000fe2000c781270 */
[----:B------:R-:W-:Y:S01]  /*10160*/  VIADD R2, R0, 0x3c ;  /* 0x0000003c00027836 */ /* 0x000fe20000000000 */
[----:B------:R-:W-:Y:S01]  /*10170*/  LEA.HI.X.SX32 R9, R9, R28, 0x1, P6 ;  /* 0x0000001c09097211 */ /* 0x000fe200030f0eff */
[C---:B-1----:R-:W-:Y:S01]  /*10180*/  VIADD R13, R11.reuse, UR6 ;  /* 0x000000060b0d7c36 */ /* 0x042fe20008000000 */
[----:B------:R-:W-:-:S03]  /*10190*/  LEA R10, P6, R11, R3, 0x1 ;  /* 0x000000030b0a7211 */ /* 0x000fc600078c08ff */
[----:B------:R1:W-:Y:S01]  /*101a0*/  @P3 STG.E.U16 desc[UR14][R8.64], R17 ;  /* 0x0000001108003986 */ /* 0x0003e2000c10150e */
[-C--:B------:R-:W-:Y:S01]  /*101b0*/  LEA.HI.X.SX32 R11, R11, R28.reuse, 0x1, P6 ;  /* 0x0000001c0b0b7211 */ /* 0x080fe200030f0eff */
[C---:B0-----:R-:W-:Y:S01]  /*101c0*/  VIADD R15, R13.reuse, UR6 ;  /* 0x000000060d0f7c36 */ /* 0x041fe20008000000 */
[----:B------:R-:W-:Y:S01]  /*101d0*/  ISETP.LT.AND P3, PT, R2, UR7, !P0 ;  /* 0x0000000702007c0c */ /* 0x000fe2000c761270 */
[----:B------:R-:W-:Y:S01]  /*101e0*/  VIADD R2, R0, 0x3d ;  /* 0x0000003d00027836 */ /* 0x000fe20000000000 */
[----:B------:R-:W-:Y:S01]  /*101f0*/  LEA R12, P6, R13, R3, 0x1 ;  /* 0x000000030d0c7211 */ /* 0x000fe200078c08ff */
[----:B------:R-:W-:Y:S01]  /*10200*/  VIADD R16, R15, UR6 ;  /* 0x000000060f107c36 */ /* 0x000fe20008000000 */
[----:B--2---:R0:W-:Y:S02]  /*10210*/  @P2 STG.E.U16 desc[UR14][R10.64], R4 ;  /* 0x000000040a002986 */ /* 0x0041e4000c10150e */
[----:B------:R-:W-:Y:S01]  /*10220*/  ISETP.LT.AND P2, PT, R2, UR7, !P0 ;  /* 0x0000000702007c0c */ /* 0x000fe2000c741270 */
[----:B------:R-:W-:Y:S01]  /*10230*/  VIADD R2, R16, UR6 ;  /* 0x0000000610027c36 */ /* 0x000fe20008000000 */
[----:B------:R-:W-:-:S02]  /*10240*/  LEA.HI.X.SX32 R13, R13, R28, 0x1, P6 ;  /* 0x0000001c0d0d7211 */ /* 0x000fc400030f0eff */
[----:B-1----:R-:W-:Y:S01]  /*10250*/  PRMT R9, R4, 0x7632, R9 ;  /* 0x0000763204097816 */ /* 0x002fe20000000009 */
[----:B------:R-:W-:Y:S01]  /*10260*/  VIADD R17, R2, UR6 ;  /* 0x0000000602117c36 */ /* 0x000fe20008000000 */
[----:B------:R-:W-:-:S03]  /*10270*/  LEA R14, P6, R15, R3, 0x1 ;  /* 0x000000030f0e7211 */ /* 0x000fc600078c08ff */
[----:B------:R1:W-:Y:S01]  /*10280*/  @P1 STG.E.U16 desc[UR14][R12.64], R9 ;  /* 0x000000090c001986 */ /* 0x0003e2000c10150e */
[-C--:B------:R-:W-:Y:S01]  /*10290*/  LEA.HI.X.SX32 R15, R15, R28.reuse, 0x1, P6 ;  /* 0x0000001c0f0f7211 */ /* 0x080fe200030f0eff */
[----:B------:R-:W-:Y:S01]  /*102a0*/  VIADD R18, R17, UR6 ;  /* 0x0000000611127c36 */ /* 0x000fe20008000000 */
[-C--:B------:R-:W-:Y:S01]  /*102b0*/  LEA R8, P1, R16, R3.reuse, 0x1 ;  /* 0x0000000310087211 */ /* 0x080fe200078208ff */
[----:B0-----:R-:W-:Y:S01]  /*102c0*/  VIADD R4, R0, 0x3e ;  /* 0x0000003e00047836 */ /* 0x001fe20000000000 */
[----:B------:R-:W-:Y:S01]  /*102d0*/  LEA R10, P6, R2, R3, 0x1 ;  /* 0x00000003020a7211 */ /* 0x000fe200078c08ff */
[----:B------:R-:W-:Y:S01]  /*102e0*/  VIADD R19, R18, UR6 ;  /* 0x0000000612137c36 */ /* 0x000fe20008000000 */
[----:B------:R0:W-:Y:S01]  /*102f0*/  @P5 STG.E.U16 desc[UR14][R14.64], R5 ;  /* 0x000000050e005986 */ /* 0x0001e2000c10150e */
[----:B------:R-:W-:Y:S01]  /*10300*/  VIADD R0, R0, 0x3f ;  /* 0x0000003f00007836 */ /* 0x000fe20000000000 */
[-C--:B------:R-:W-:Y:S02]  /*10310*/  LEA.HI.X.SX32 R11, R2, R28.reuse, 0x1, P6 ;  /* 0x0000001c020b7211 */ /* 0x080fe400030f0eff */
[----:B-1----:R-:W-:-:S02]  /*10320*/  LEA.HI.X.SX32 R9, R16, R28, 0x1, P1 ;  /* 0x0000001c10097211 */ /* 0x002fc400008f0eff */
[CC--:B------:R-:W-:Y:S02]  /*10330*/  LEA R16, P6, R17.reuse, R3.reuse, 0x1 ;  /* 0x0000000311107211 */ /* 0x0c0fe400078c08ff */
[CC--:B------:R-:W-:Y:S02]  /*10340*/  LEA R2, P1, R18.reuse, R3.reuse, 0x1 ;  /* 0x0000000312027211 */ /* 0x0c0fe400078208ff */
[-C--:B------:R-:W-:Y:S02]  /*10350*/  LEA.HI.X.SX32 R17, R17, R28.reuse, 0x1, P6 ;  /* 0x0000001c11117211 */ /* 0x080fe400030f0eff */
[----:B------:R-:W-:Y:S02]  /*10360*/  LEA R12, P6, R19, R3, 0x1 ;  /* 0x00000003130c7211 */ /* 0x000fe400078c08ff */
[----:B------:R-:W-:Y:S02]  /*10370*/  LEA.HI.X.SX32 R3, R18, R28, 0x1, P1 ;  /* 0x0000001c12037211 */ /* 0x000fe400008f0eff */
[----:B------:R-:W-:-:S02]  /*10380*/  ISETP.LT.AND P1, PT, R4, UR7, !P0 ;  /* 0x0000000704007c0c */ /* 0x000fc4000c721270 */
[----:B------:R-:W-:Y:S02]  /*10390*/  ISETP.LT.AND P0, PT, R0, UR7, !P0 ;  /* 0x0000000700007c0c */ /* 0x000fe4000c701270 */
[----:B------:R-:W-:Y:S02]  /*103a0*/  PRMT R4, R5, 0x7632, R4 ;  /* 0x0000763205047816 */ /* 0x000fe40000000004 */
[----:B------:R-:W-:Y:S02]  /*103b0*/  PRMT R0, R6, 0x7632, R0 ;  /* 0x0000763206007816 */ /* 0x000fe40000000000 */
[----:B------:R-:W-:Y:S01]  /*103c0*/  LEA.HI.X.SX32 R13, R19, R28, 0x1, P6 ;  /* 0x0000001c130d7211 */ /* 0x000fe200030f0eff */
[----:B------:R0:W-:Y:S04]  /*103d0*/  @P4 STG.E.U16 desc[UR14][R8.64], R4 ;  /* 0x0000000408004986 */ /* 0x0001e8000c10150e */
[----:B------:R0:W-:Y:S04]  /*103e0*/  @P3 STG.E.U16 desc[UR14][R10.64], R6 ;  /* 0x000000060a003986 */ /* 0x0001e8000c10150e */
[----:B------:R0:W-:Y:S04]  /*103f0*/  @P2 STG.E.U16 desc[UR14][R16.64], R0 ;  /* 0x0000000010002986 */ /* 0x0001e8000c10150e */
[----:B------:R0:W-:Y:S01]  /*10400*/  @P1 STG.E.U16 desc[UR14][R2.64], R7 ;  /* 0x0000000702001986 */ /* 0x0001e2000c10150e */
[----:B------:R-:W-:Y:S05]  /*10410*/  @!P0 EXIT ;  /* 0x000000000000894d */ /* 0x000fea0003800000 */
[----:B0-----:R-:W-:-:S05]  /*10420*/  PRMT R6, R7, 0x7632, R6 ;  /* 0x0000763207067816 */ /* 0x001fca0000000006 */
[----:B------:R-:W-:Y:S01]  /*10430*/  STG.E.U16 desc[UR14][R12.64], R6 ;  /* 0x000000060c007986 */ /* 0x000fe2000c10150e */
[----:B------:R-:W-:Y:S05]  /*10440*/  EXIT ;  /* 0x000000000000794d */ /* 0x000fea0003800000 */
.L_x_3:
[----:B------:R-:W-:-:S00]  /*10450*/  BRA `(.L_x_3) ;  /* 0xfffffffc00fc7947 */ /* 0x000fc0000383ffff */
[----:B------:R-:W-:-:S00]  /*10460*/  NOP ;  /* 0x0000000000007918 */ /* 0x000fc00000000000 */
        /* <DEDUP_REMOVED lines=9> */
.L_x_4:


//--------------------- .nv.shared.matmul_kernel  --------------------------
	.section	.nv.shared.matmul_kernel,"aw",@nobits
	.sectionflags	@""
	.align	16
	.zero		1024


//--------------------- .nv.shared.reserved.0     --------------------------
	.section	.nv.shared.reserved.0,"aw",@nobits
	.weak		__nv_reservedSMEM_offset_0_alias
	.size		__nv_reservedSMEM_offset_0_alias, 0, 0
	.other		__nv_reservedSMEM_offset_0_alias,@"STO_CUDA_RESERVED_SHARED STV_DEFAULT"
__nv_reservedSMEM_offset_0_alias:
	.zero		0


//--------------------- .nv.constant0.matmul_kernel --------------------------
	.section	.nv.constant0.matmul_kernel,"a",@progbits
	.sectionflags	@""
	.align	4
.nv.constant0.matmul_kernel:
	.zero		608


//--------------------- SYMBOLS --------------------------

	.type		.nv.reservedSmem.offset0,@object
	.size		.nv.reservedSmem.offset0,0x4
